	.target	sm_100a

	.elftype	@"ET_EXEC"


//--------------------- .note.nv.tkinfo           --------------------------
	.section	.note.nv.tkinfo,"",@"SHT_NOTE"
	.sectionflags	@"SHF_NOTE_NV_TKINFO"
	.tkinfo
        /*0018*/ 	.word	0x00000002
        /*0030*/ 	.string	""
        /*0030*/ 	.string	"ptxas"
        /*0030*/ 	.string	"Cuda compilation tools, release 13.0, V13.0.88"
        /*0030*/ 	.string	"Build cuda_13.0.r13.0/compiler.36424714_0"
        /*0030*/ 	.string	"-arch sm_100a -m 64 "



//--------------------- .note.nv.cuinfo           --------------------------
	.section	.note.nv.cuinfo,"",@"SHT_NOTE"
	.sectionflags	@"SHF_NOTE_NV_CUINFO"
        /*0018*/ 	.short	0x0002
        /*001a*/ 	.short	0x0064
        /*001c*/ 	.short	0x0082
	.zero		2


//--------------------- .nv.info                  --------------------------
	.section	.nv.info,"",@"SHT_CUDA_INFO"
	.align	4


	//----- nvinfo : EIATTR_REGCOUNT
	.align		4
        /*0000*/ 	.byte	0x04, 0x2f
        /*0002*/ 	.short	(.L_20 - .L_19)
	.align		4
.L_19:
        /*0004*/ 	.word	index@(_ZN7cutlass13device_kernelINS_4gemm6kernel13GemmUniversalIN4cute5tupleIJiiiiEEENS1_10collective13CollectiveMmaINS1_35MainloopSm100TmaUmmaWarpSpecializedILi10ELi2ELi4ENS5_IJNS4_1CILi1EEESB_SB_EEEEENS5_IJNSA_ILi64EEENSA_ILi256EEESE_EEEaNS5_IJlSB_lEEEaSH_NS4_8TiledMMAINS4_8MMA_AtomIJNS4_15SM100_MMA_S8_SSIaaiLi64ELi256ELNS4_4UMMA5MajorE0ELSM_0ELNSL_8SaturateE0EEEEEENS4_6LayoutISC_NS5_IJNSA_ILi0EEESR_SR_EEEEENS5_IJNS4_10UnderscoreESU_SU_EEEEENS4_13SM90_TMA_LOADENS4_14ComposedLayoutINS4_7SwizzleILi2ELi4ELi3EEENS4_18smem_ptr_flag_bitsILi8EEENSQ_INS5_IJNSA_ILi8EEESE_EEENS5_IJSE_SB_EEEEEEEvNS4_8identityESX_S17_vS18_EENS_8epilogue10collective18CollectiveEpilogueINS1A_23Sm100TmaWarpSpecializedILi4ELi2ELi32ELb0ELb0EEEJSG_NS5_IJNSQ_ISE_SB_EES1F_EEEaSH_aSH_NS1A_6fusion15FusionCallbacksIS1E_NS1H_17LinearCombinationIaiaiLNS_15FloatRoundStyleE2EEESG_S1G_JEEENS4_5SM1004TMEM4LOAD26SM100_TMEM_LOAD_16dp32b32xESX_S17_NS4_39AutoVectorizingCopyWithAssumedAlignmentILi128EEENS4_14SM90_TMA_STOREES17_S1S_S1S_EEEvvEEEEvNT_6ParamsE)
        /*0008*/ 	.word	0x0000007a


	//----- nvinfo : EIATTR_FRAME_SIZE
	.align		4
.L_20:
        /*000c*/ 	.byte	0x04, 0x11
        /*000e*/ 	.short	(.L_22 - .L_21)
	.align		4
.L_21:
        /*0010*/ 	.word	index@($__internal_2_$__cuda_sm10x_tcgen05_guardrail_trap_unallocated_columns_being_dealloced)
        /*0014*/ 	.word	0x00000000


	//----- nvinfo : EIATTR_FRAME_SIZE
	.align		4
.L_22:
        /*0018*/ 	.byte	0x04, 0x11
        /*001a*/ 	.short	(.L_24 - .L_23)
	.align		4
.L_23:
        /*001c*/ 	.word	index@($__internal_1_$__cuda_sm10x_tcgen05_guardrail_trap_phase_invalid_during_alloc)
        /*0020*/ 	.word	0x00000000


	//----- nvinfo : EIATTR_FRAME_SIZE
	.align		4
.L_24:
        /*0024*/ 	.byte	0x04, 0x11
        /*0026*/ 	.short	(.L_26 - .L_25)
	.align		4
.L_25:
        /*0028*/ 	.word	index@($__internal_0_$__cuda_sm10x_tcgen05_guardrail_trap_col_being_dealloced_not_returned_by_alloc)
        /*002c*/ 	.word	0x00000000


	//----- nvinfo : EIATTR_FRAME_SIZE
	.align		4
.L_26:
        /*0030*/ 	.byte	0x04, 0x11
        /*0032*/ 	.short	(.L_28 - .L_27)
	.align		4
.L_27:
        /*0034*/ 	.word	index@(_ZN7cutlass13device_kernelINS_4gemm6kernel13GemmUniversalIN4cute5tupleIJiiiiEEENS1_10collective13CollectiveMmaINS1_35MainloopSm100TmaUmmaWarpSpecializedILi10ELi2ELi4ENS5_IJNS4_1CILi1EEESB_SB_EEEEENS5_IJNSA_ILi64EEENSA_ILi256EEESE_EEEaNS5_IJlSB_lEEEaSH_NS4_8TiledMMAINS4_8MMA_AtomIJNS4_15SM100_MMA_S8_SSIaaiLi64ELi256ELNS4_4UMMA5MajorE0ELSM_0ELNSL_8SaturateE0EEEEEENS4_6LayoutISC_NS5_IJNSA_ILi0EEESR_SR_EEEEENS5_IJNS4_10UnderscoreESU_SU_EEEEENS4_13SM90_TMA_LOADENS4_14ComposedLayoutINS4_7SwizzleILi2ELi4ELi3EEENS4_18smem_ptr_flag_bitsILi8EEENSQ_INS5_IJNSA_ILi8EEESE_EEENS5_IJSE_SB_EEEEEEEvNS4_8identityESX_S17_vS18_EENS_8epilogue10collective18CollectiveEpilogueINS1A_23Sm100TmaWarpSpecializedILi4ELi2ELi32ELb0ELb0EEEJSG_NS5_IJNSQ_ISE_SB_EES1F_EEEaSH_aSH_NS1A_6fusion15FusionCallbacksIS1E_NS1H_17LinearCombinationIaiaiLNS_15FloatRoundStyleE2EEESG_S1G_JEEENS4_5SM1004TMEM4LOAD26SM100_TMEM_LOAD_16dp32b32xESX_S17_NS4_39AutoVectorizingCopyWithAssumedAlignmentILi128EEENS4_14SM90_TMA_STOREES17_S1S_S1S_EEEvvEEEEvNT_6ParamsE)
        /*0038*/ 	.word	0x00000000


	//----- nvinfo : EIATTR_MIN_STACK_SIZE
	.align		4
.L_28:
        /*003c*/ 	.byte	0x04, 0x12
        /*003e*/ 	.short	(.L_30 - .L_29)
	.align		4
.L_29:
        /*0040*/ 	.word	index@(_ZN7cutlass13device_kernelINS_4gemm6kernel13GemmUniversalIN4cute5tupleIJiiiiEEENS1_10collective13CollectiveMmaINS1_35MainloopSm100TmaUmmaWarpSpecializedILi10ELi2ELi4ENS5_IJNS4_1CILi1EEESB_SB_EEEEENS5_IJNSA_ILi64EEENSA_ILi256EEESE_EEEaNS5_IJlSB_lEEEaSH_NS4_8TiledMMAINS4_8MMA_AtomIJNS4_15SM100_MMA_S8_SSIaaiLi64ELi256ELNS4_4UMMA5MajorE0ELSM_0ELNSL_8SaturateE0EEEEEENS4_6LayoutISC_NS5_IJNSA_ILi0EEESR_SR_EEEEENS5_IJNS4_10UnderscoreESU_SU_EEEEENS4_13SM90_TMA_LOADENS4_14ComposedLayoutINS4_7SwizzleILi2ELi4ELi3EEENS4_18smem_ptr_flag_bitsILi8EEENSQ_INS5_IJNSA_ILi8EEESE_EEENS5_IJSE_SB_EEEEEEEvNS4_8identityESX_S17_vS18_EENS_8epilogue10collective18CollectiveEpilogueINS1A_23Sm100TmaWarpSpecializedILi4ELi2ELi32ELb0ELb0EEEJSG_NS5_IJNSQ_ISE_SB_EES1F_EEEaSH_aSH_NS1A_6fusion15FusionCallbacksIS1E_NS1H_17LinearCombinationIaiaiLNS_15FloatRoundStyleE2EEESG_S1G_JEEENS4_5SM1004TMEM4LOAD26SM100_TMEM_LOAD_16dp32b32xESX_S17_NS4_39AutoVectorizingCopyWithAssumedAlignmentILi128EEENS4_14SM90_TMA_STOREES17_S1S_S1S_EEEvvEEEEvNT_6ParamsE)
        /*0044*/ 	.word	0x00000000
.L_30:


//--------------------- .nv.compat                --------------------------
	.section	.nv.compat,"",@"SHT_CUDA_COMPAT_INFO"
	.align	4
        /*0000*/ 	.byte	0x02, 0x09, 0x01, 0x00, 0x02, 0x02, 0x03, 0x00, 0x02, 0x05, 0x06, 0x00, 0x03, 0x07, 0x01, 0x01
        /*0010*/ 	.byte	0x02, 0x03, 0x01, 0x00, 0x02, 0x06, 0x01, 0x00, 0x04, 0x0b, 0x08, 0x00, 0x01, 0x00, 0x00, 0x00
        /*0020*/ 	.byte	0x00, 0x00, 0x00, 0x00


//--------------------- .nv.info._ZN7cutlass13device_kernelINS_4gemm6kernel13GemmUniversalIN4cute5tupleIJiiiiEEENS1_10collective13CollectiveMmaINS1_35MainloopSm100TmaUmmaWarpSpecializedILi10ELi2ELi4ENS5_IJNS4_1CILi1EEESB_SB_EEEEENS5_IJNSA_ILi64EEENSA_ILi256EEESE_EEEaNS5_IJlSB_lEEEaSH_NS4_8TiledMMAINS4_8MMA_AtomIJNS4_15SM100_MMA_S8_SSIaaiLi64ELi256ELNS4_4UMMA5MajorE0ELSM_0ELNSL_8SaturateE0EEEEEENS4_6LayoutISC_NS5_IJNSA_ILi0EEESR_SR_EEEEENS5_IJNS4_10UnderscoreESU_SU_EEEEENS4_13SM90_TMA_LOADENS4_14ComposedLayoutINS4_7SwizzleILi2ELi4ELi3EEENS4_18smem_ptr_flag_bitsILi8EEENSQ_INS5_IJNSA_ILi8EEESE_EEENS5_IJSE_SB_EEEEEEEvNS4_8identityESX_S17_vS18_EENS_8epilogue10collective18CollectiveEpilogueINS1A_23Sm100TmaWarpSpecializedILi4ELi2ELi32ELb0ELb0EEEJSG_NS5_IJNSQ_ISE_SB_EES1F_EEEaSH_aSH_NS1A_6fusion15FusionCallbacksIS1E_NS1H_17LinearCombinationIaiaiLNS_15FloatRoundStyleE2EEESG_S1G_JEEENS4_5SM1004TMEM4LOAD26SM100_TMEM_LOAD_16dp32b32xESX_S17_NS4_39AutoVectorizingCopyWithAssumedAlignmentILi128EEENS4_14SM90_TMA_STOREES17_S1S_S1S_EEEvvEEEEvNT_6ParamsE --------------------------
	.section	.nv.info._ZN7cutlass13device_kernelINS_4gemm6kernel13GemmUniversalIN4cute5tupleIJiiiiEEENS1_10collective13CollectiveMmaINS1_35MainloopSm100TmaUmmaWarpSpecializedILi10ELi2ELi4ENS5_IJNS4_1CILi1EEESB_SB_EEEEENS5_IJNSA_ILi64EEENSA_ILi256EEESE_EEEaNS5_IJlSB_lEEEaSH_NS4_8TiledMMAINS4_8MMA_AtomIJNS4_15SM100_MMA_S8_SSIaaiLi64ELi256ELNS4_4UMMA5MajorE0ELSM_0ELNSL_8SaturateE0EEEEEENS4_6LayoutISC_NS5_IJNSA_ILi0EEESR_SR_EEEEENS5_IJNS4_10UnderscoreESU_SU_EEEEENS4_13SM90_TMA_LOADENS4_14ComposedLayoutINS4_7SwizzleILi2ELi4ELi3EEENS4_18smem_ptr_flag_bitsILi8EEENSQ_INS5_IJNSA_ILi8EEESE_EEENS5_IJSE_SB_EEEEEEEvNS4_8identityESX_S17_vS18_EENS_8epilogue10collective18CollectiveEpilogueINS1A_23Sm100TmaWarpSpecializedILi4ELi2ELi32ELb0ELb0EEEJSG_NS5_IJNSQ_ISE_SB_EES1F_EEEaSH_aSH_NS1A_6fusion15FusionCallbacksIS1E_NS1H_17LinearCombinationIaiaiLNS_15FloatRoundStyleE2EEESG_S1G_JEEENS4_5SM1004TMEM4LOAD26SM100_TMEM_LOAD_16dp32b32xESX_S17_NS4_39AutoVectorizingCopyWithAssumedAlignmentILi128EEENS4_14SM90_TMA_STOREES17_S1S_S1S_EEEvvEEEEvNT_6ParamsE,"",@"SHT_CUDA_INFO"
	.sectionflags	@""
	.align	4


	//----- nvinfo : EIATTR_CUDA_API_VERSION
	.align		4
        /*0000*/ 	.byte	0x04, 0x37
        /*0002*/ 	.short	(.L_32 - .L_31)
.L_31:
        /*0004*/ 	.word	0x00000082


	//----- nvinfo : EIATTR_KPARAM_INFO
	.align		4
.L_32:
        /*0008*/ 	.byte	0x04, 0x17
        /*000a*/ 	.short	(.L_34 - .L_33)
.L_33:
        /*000c*/ 	.word	0x00000000
        /*0010*/ 	.short	0x0000
        /*0012*/ 	.short	0x0000
        /*0014*/ 	.byte	0x00, 0xf0, 0x01, 0x20


	//----- nvinfo : EIATTR_AT_ENTRY_FRAGMENTS
	.align		4
.L_34:
        /*0018*/ 	.byte	0x04, 0x4f
        /*001a*/ 	.short	(.L_36 - .L_35)


	//   ....[0]....
.L_35:
        /*001c*/ 	.word	0x00000006


	//----- nvinfo : EIATTR_RESERVED_SMEM_USED
	.align		4
.L_36:
        /*0020*/ 	.byte	0x01, 0x41
	.zero		2


	//----- nvinfo : EIATTR_SPARSE_MMA_MASK
	.align		4
        /*0024*/ 	.byte	0x03, 0x50
        /*0026*/ 	.short	0x0000


	//----- nvinfo : EIATTR_TCGEN05_1CTA_USED
	.align		4
        /*0028*/ 	.byte	0x01, 0x51
	.zero		2


	//----- nvinfo : EIATTR_MAXREG_COUNT
	.align		4
        /*002c*/ 	.byte	0x03, 0x1b
        /*002e*/ 	.short	0x00ff


	//----- nvinfo : EIATTR_NUM_BARRIERS
	.align		4
        /*0030*/ 	.byte	0x02, 0x4c
        /*0032*/ 	.byte	0x07
	.zero		1


	//----- nvinfo : EIATTR_EXTERNS
	.align		4
        /*0034*/ 	.byte	0x04, 0x0f
        /*0036*/ 	.short	(.L_38 - .L_37)


	//   ....[0]....
	.align		4
.L_37:
        /*0038*/ 	.word	index@(__assertfail)


	//----- nvinfo : EIATTR_MERCURY_ISA_VERSION
	.align		4
.L_38:
        /*003c*/ 	.byte	0x03, 0x5f
        /*003e*/ 	.short	0x0101


	//----- nvinfo : EIATTR_INT_WARP_WIDE_INSTR_OFFSETS
	.align		4
        /*0040*/ 	.byte	0x04, 0x31
        /*0042*/ 	.short	(.L_40 - .L_39)


	//   ....[0]....
.L_39:
        /*0044*/ 	.word	0x00001ed0


	//   ....[1]....
        /*0048*/ 	.word	0x00003c00


	//   ....[2]....
        /*004c*/ 	.word	0x00003c20


	//   ....[3]....
        /*0050*/ 	.word	0x00003c50


	//   ....[4]....
        /*0054*/ 	.word	0x00004590


	//   ....[5]....
        /*0058*/ 	.word	0x00004600


	//   ....[6]....
        /*005c*/ 	.word	0x000046e0


	//   ....[7]....
        /*0060*/ 	.word	0x00004760


	//   ....[8]....
        /*0064*/ 	.word	0x00004870


	//   ....[9]....
        /*0068*/ 	.word	0x00004900


	//   ....[10]....
        /*006c*/ 	.word	0x00004ae0


	//   ....[11]....
        /*0070*/ 	.word	0x00004c40


	//----- nvinfo : EIATTR_COOP_GROUP_MASK_REGIDS
	.align		4
.L_40:
        /*0074*/ 	.byte	0x04, 0x29
        /*0076*/ 	.short	(.L_42 - .L_41)


	//   ....[0]....
.L_41:
        /*0078*/ 	.word	0xffffffff


	//   ....[1]....
        /*007c*/ 	.word	0xffffffff


	//   ....[2]....
        /*0080*/ 	.word	0xffffffff


	//   ....[3]....
        /*0084*/ 	.word	0xffffffff


	//   ....[4]....
        /*0088*/ 	.word	0xffffffff


	//   ....[5]....
        /*008c*/ 	.word	0xffffffff


	//   ....[6]....
        /*0090*/ 	.word	0xffffffff


	//   ....[7]....
        /*0094*/ 	.word	0xffffffff


	//   ....[8]....
        /*0098*/ 	.word	0xffffffff


	//   ....[9]....
        /*009c*/ 	.word	0xffffffff


	//   ....[10]....
        /*00a0*/ 	.word	0xffffffff


	//   ....[11]....
        /*00a4*/ 	.word	0xffffffff


	//   ....[12]....
        /*00a8*/ 	.word	0xffffffff


	//----- nvinfo : EIATTR_COOP_GROUP_INSTR_OFFSETS
	.align		4
.L_42:
        /*00ac*/ 	.byte	0x04, 0x28
        /*00ae*/ 	.short	(.L_44 - .L_43)


	//   ....[0]....
.L_43:
        /*00b0*/ 	.word	0x00000090


	//   ....[1]....
        /*00b4*/ 	.word	0x000004d0


	//   ....[2]....
        /*00b8*/ 	.word	0x00000730


	//   ....[3]....
        /*00bc*/ 	.word	0x000008d0


	//   ....[4]....
        /*00c0*/ 	.word	0x000009d0


	//   ....[5]....
        /*00c4*/ 	.word	0x00000b40


	//   ....[6]....
        /*00c8*/ 	.word	0x00000ce0


	//   ....[7]....
        /*00cc*/ 	.word	0x00001db0


	//   ....[8]....
        /*00d0*/ 	.word	0x00002ef0


	//   ....[9]....
        /*00d4*/ 	.word	0x00003100


	//   ....[10]....
        /*00d8*/ 	.word	0x00003130


	//   ....[11]....
        /*00dc*/ 	.word	0x00003ae0


	//   ....[12]....
        /*00e0*/ 	.word	0x00003d10


	//----- nvinfo : EIATTR_VRC_CTA_INIT_COUNT
	.align		4
.L_44:
        /*00e4*/ 	.byte	0x02, 0x4a
        /*00e6*/ 	.byte	0x80
	.zero		1


	//----- nvinfo : EIATTR_SYSCALL_OFFSETS
	.align		4
        /*00e8*/ 	.byte	0x04, 0x46
        /*00ea*/ 	.short	(.L_46 - .L_45)


	//   ....[0]....
.L_45:
        /*00ec*/ 	.word	0x000056d0


	//   ....[1]....
        /*00f0*/ 	.word	0x00005810


	//   ....[2]....
        /*00f4*/ 	.word	0x00006010


	//   ....[3]....
        /*00f8*/ 	.word	0x00006dc0


	//   ....[4]....
        /*00fc*/ 	.word	0x00007b00


	//   ....[5]....
        /*0100*/ 	.word	0x00008870


	//----- nvinfo : EIATTR_MBARRIER_INSTR_OFFSETS
	.align		4
.L_46:
        /*0104*/ 	.byte	0x04, 0x39
        /*0106*/ 	.short	(.L_48 - .L_47)


	//   ....[0]....
.L_47:
        /*0108*/ 	.word	0x000005d0
        /*010c*/ 	.word	0x000000ff
        /*0110*/ 	.word	0x00000000
        /*0114*/ 	.short	0x0100
        /*0116*/ 	.byte	0x05
	.zero		1


	//   ....[1]....
        /*0118*/ 	.word	0x000005e0
        /*011c*/ 	.word	0x000000ff
        /*0120*/ 	.word	0x00000050
        /*0124*/ 	.short	0x0100
        /*0126*/ 	.byte	0x05
	.zero		1


	//   ....[2]....
        /*0128*/ 	.word	0x000005f0
        /*012c*/ 	.word	0x000000ff
        /*0130*/ 	.word	0x00000008
        /*0134*/ 	.short	0x0100
        /*0136*/ 	.byte	0x05
	.zero		1


	//   ....[3]....
        /*0138*/ 	.word	0x00000600
        /*013c*/ 	.word	0x000000ff
        /*0140*/ 	.word	0x00000058
        /*0144*/ 	.short	0x0100
        /*0146*/ 	.byte	0x05
	.zero		1


	//   ....[4]....
        /*0148*/ 	.word	0x00000610
        /*014c*/ 	.word	0x000000ff
        /*0150*/ 	.word	0x00000010
        /*0154*/ 	.short	0x0100
        /*0156*/ 	.byte	0x05
	.zero		1


	//   ....[5]....
        /*0158*/ 	.word	0x00000620
        /*015c*/ 	.word	0x000000ff
        /*0160*/ 	.word	0x00000060
        /*0164*/ 	.short	0x0100
        /*0166*/ 	.byte	0x05
	.zero		1


	//   ....[6]....
        /*0168*/ 	.word	0x00000630
        /*016c*/ 	.word	0x000000ff
        /*0170*/ 	.word	0x00000018
        /*0174*/ 	.short	0x0100
        /*0176*/ 	.byte	0x05
	.zero		1


	//   ....[7]....
        /*0178*/ 	.word	0x00000640
        /*017c*/ 	.word	0x000000ff
        /*0180*/ 	.word	0x00000068
        /*0184*/ 	.short	0x0100
        /*0186*/ 	.byte	0x05
	.zero		1


	//   ....[8]....
        /*0188*/ 	.word	0x00000650
        /*018c*/ 	.word	0x000000ff
        /*0190*/ 	.word	0x00000020
        /*0194*/ 	.short	0x0100
        /*0196*/ 	.byte	0x05
	.zero		1


	//   ....[9]....
        /*0198*/ 	.word	0x00000660
        /*019c*/ 	.word	0x000000ff
        /*01a0*/ 	.word	0x00000070
        /*01a4*/ 	.short	0x0100
        /*01a6*/ 	.byte	0x05
	.zero		1


	//   ....[10]....
        /*01a8*/ 	.word	0x00000670
        /*01ac*/ 	.word	0x000000ff
        /*01b0*/ 	.word	0x00000028
        /*01b4*/ 	.short	0x0100
        /*01b6*/ 	.byte	0x05
	.zero		1


	//   ....[11]....
        /*01b8*/ 	.word	0x00000680
        /*01bc*/ 	.word	0x000000ff
        /*01c0*/ 	.word	0x00000078
        /*01c4*/ 	.short	0x0100
        /*01c6*/ 	.byte	0x05
	.zero		1


	//   ....[12]....
        /*01c8*/ 	.word	0x00000690
        /*01cc*/ 	.word	0x000000ff
        /*01d0*/ 	.word	0x00000030
        /*01d4*/ 	.short	0x0100
        /*01d6*/ 	.byte	0x05
	.zero		1


	//   ....[13]....
        /*01d8*/ 	.word	0x000006a0
        /*01dc*/ 	.word	0x000000ff
        /*01e0*/ 	.word	0x00000080
        /*01e4*/ 	.short	0x0100
        /*01e6*/ 	.byte	0x05
	.zero		1


	//   ....[14]....
        /*01e8*/ 	.word	0x000006b0
        /*01ec*/ 	.word	0x000000ff
        /*01f0*/ 	.word	0x00000038
        /*01f4*/ 	.short	0x0100
        /*01f6*/ 	.byte	0x05
	.zero		1


	//   ....[15]....
        /*01f8*/ 	.word	0x000006c0
        /*01fc*/ 	.word	0x000000ff
        /*0200*/ 	.word	0x00000088
        /*0204*/ 	.short	0x0100
        /*0206*/ 	.byte	0x05
	.zero		1


	//   ....[16]....
        /*0208*/ 	.word	0x000006d0
        /*020c*/ 	.word	0x000000ff
        /*0210*/ 	.word	0x00000040
        /*0214*/ 	.short	0x0100
        /*0216*/ 	.byte	0x05
	.zero		1


	//   ....[17]....
        /*0218*/ 	.word	0x000006e0
        /*021c*/ 	.word	0x000000ff
        /*0220*/ 	.word	0x00000090
        /*0224*/ 	.short	0x0100
        /*0226*/ 	.byte	0x05
	.zero		1


	//   ....[18]....
        /*0228*/ 	.word	0x000006f0
        /*022c*/ 	.word	0x000000ff
        /*0230*/ 	.word	0x00000048
        /*0234*/ 	.short	0x0100
        /*0236*/ 	.byte	0x05
	.zero		1


	//   ....[19]....
        /*0238*/ 	.word	0x00000700
        /*023c*/ 	.word	0x000000ff
        /*0240*/ 	.word	0x00000098
        /*0244*/ 	.short	0x0100
        /*0246*/ 	.byte	0x05
	.zero		1


	//   ....[20]....
        /*0248*/ 	.word	0x00000840
        /*024c*/ 	.word	0x000000ff
        /*0250*/ 	.word	0x000000a0
        /*0254*/ 	.short	0x0100
        /*0256*/ 	.byte	0x07
	.zero		1


	//   ....[21]....
        /*0258*/ 	.word	0x00000850
        /*025c*/ 	.word	0x000000ff
        /*0260*/ 	.word	0x000000c0
        /*0264*/ 	.short	0x0100
        /*0266*/ 	.byte	0x07
	.zero		1


	//   ....[22]....
        /*0268*/ 	.word	0x00000860
        /*026c*/ 	.word	0x000000ff
        /*0270*/ 	.word	0x000000a8
        /*0274*/ 	.short	0x0100
        /*0276*/ 	.byte	0x07
	.zero		1


	//   ....[23]....
        /*0278*/ 	.word	0x00000870
        /*027c*/ 	.word	0x000000ff
        /*0280*/ 	.word	0x000000c8
        /*0284*/ 	.short	0x0100
        /*0286*/ 	.byte	0x07
	.zero		1


	//   ....[24]....
        /*0288*/ 	.word	0x00000880
        /*028c*/ 	.word	0x000000ff
        /*0290*/ 	.word	0x000000b0
        /*0294*/ 	.short	0x0100
        /*0296*/ 	.byte	0x07
	.zero		1


	//   ....[25]....
        /*0298*/ 	.word	0x00000890
        /*029c*/ 	.word	0x000000ff
        /*02a0*/ 	.word	0x000000d0
        /*02a4*/ 	.short	0x0100
        /*02a6*/ 	.byte	0x07
	.zero		1


	//   ....[26]....
        /*02a8*/ 	.word	0x000008a0
        /*02ac*/ 	.word	0x000000ff
        /*02b0*/ 	.word	0x000000b8
        /*02b4*/ 	.short	0x0100
        /*02b6*/ 	.byte	0x07
	.zero		1


	//   ....[27]....
        /*02b8*/ 	.word	0x000008b0
        /*02bc*/ 	.word	0x000000ff
        /*02c0*/ 	.word	0x000000d8
        /*02c4*/ 	.short	0x0100
        /*02c6*/ 	.byte	0x07
	.zero		1


	//   ....[28]....
        /*02c8*/ 	.word	0x000009a0
        /*02cc*/ 	.word	0x000000ff
        /*02d0*/ 	.word	0x000000e0
        /*02d4*/ 	.short	0x0100
        /*02d6*/ 	.byte	0x05
	.zero		1


	//   ....[29]....
        /*02d8*/ 	.word	0x000009b0
        /*02dc*/ 	.word	0x000000ff
        /*02e0*/ 	.word	0x000000e8
        /*02e4*/ 	.short	0x0100
        /*02e6*/ 	.byte	0x05
	.zero		1


	//   ....[30]....
        /*02e8*/ 	.word	0x00000af0
        /*02ec*/ 	.word	0x000000ff
        /*02f0*/ 	.word	0x000000f0
        /*02f4*/ 	.short	0x0100
        /*02f6*/ 	.byte	0x05
	.zero		1


	//   ....[31]....
        /*02f8*/ 	.word	0x00000b00
        /*02fc*/ 	.word	0x000000ff
        /*0300*/ 	.word	0x00000100
        /*0304*/ 	.short	0x0100
        /*0306*/ 	.byte	0x05
	.zero		1


	//   ....[32]....
        /*0308*/ 	.word	0x00000b10
        /*030c*/ 	.word	0x000000ff
        /*0310*/ 	.word	0x000000f8
        /*0314*/ 	.short	0x0100
        /*0316*/ 	.byte	0x05
	.zero		1


	//   ....[33]....
        /*0318*/ 	.word	0x00000b20
        /*031c*/ 	.word	0x000000ff
        /*0320*/ 	.word	0x00000108
        /*0324*/ 	.short	0x0100
        /*0326*/ 	.byte	0x05
	.zero		1


	//   ....[34]....
        /*0328*/ 	.word	0x00000c50
        /*032c*/ 	.word	0x000000ff
        /*0330*/ 	.word	0x00000110
        /*0334*/ 	.short	0x0100
        /*0336*/ 	.byte	0x07
	.zero		1


	//   ....[35]....
        /*0338*/ 	.word	0x00000c60
        /*033c*/ 	.word	0x000000ff
        /*0340*/ 	.word	0x00000130
        /*0344*/ 	.short	0x0100
        /*0346*/ 	.byte	0x07
	.zero		1


	//   ....[36]....
        /*0348*/ 	.word	0x00000c70
        /*034c*/ 	.word	0x000000ff
        /*0350*/ 	.word	0x00000118
        /*0354*/ 	.short	0x0100
        /*0356*/ 	.byte	0x07
	.zero		1


	//   ....[37]....
        /*0358*/ 	.word	0x00000c80
        /*035c*/ 	.word	0x000000ff
        /*0360*/ 	.word	0x00000138
        /*0364*/ 	.short	0x0100
        /*0366*/ 	.byte	0x07
	.zero		1


	//   ....[38]....
        /*0368*/ 	.word	0x00000c90
        /*036c*/ 	.word	0x000000ff
        /*0370*/ 	.word	0x00000120
        /*0374*/ 	.short	0x0100
        /*0376*/ 	.byte	0x07
	.zero		1


	//   ....[39]....
        /*0378*/ 	.word	0x00000ca0
        /*037c*/ 	.word	0x000000ff
        /*0380*/ 	.word	0x00000140
        /*0384*/ 	.short	0x0100
        /*0386*/ 	.byte	0x07
	.zero		1


	//   ....[40]....
        /*0388*/ 	.word	0x00000cb0
        /*038c*/ 	.word	0x000000ff
        /*0390*/ 	.word	0x00000128
        /*0394*/ 	.short	0x0100
        /*0396*/ 	.byte	0x07
	.zero		1


	//   ....[41]....
        /*0398*/ 	.word	0x00000cc0
        /*039c*/ 	.word	0x000000ff
        /*03a0*/ 	.word	0x00000148
        /*03a4*/ 	.short	0x0100
        /*03a6*/ 	.byte	0x07
	.zero		1


	//   ....[42]....
        /*03a8*/ 	.word	0x00000db0
        /*03ac*/ 	.word	0x000000ff
        /*03b0*/ 	.word	0x00000150
        /*03b4*/ 	.short	0x0100
        /*03b6*/ 	.byte	0x05
	.zero		1


	//   ....[43]....
        /*03b8*/ 	.word	0x00000dc0
        /*03bc*/ 	.word	0x000000ff
        /*03c0*/ 	.word	0x00000160
        /*03c4*/ 	.short	0x0100
        /*03c6*/ 	.byte	0x05
	.zero		1


	//   ....[44]....
        /*03c8*/ 	.word	0x00000dd0
        /*03cc*/ 	.word	0x000000ff
        /*03d0*/ 	.word	0x00000158
        /*03d4*/ 	.short	0x0100
        /*03d6*/ 	.byte	0x05
	.zero		1


	//   ....[45]....
        /*03d8*/ 	.word	0x00000de0
        /*03dc*/ 	.word	0x000000ff
        /*03e0*/ 	.word	0x00000168
        /*03e4*/ 	.short	0x0100
        /*03e6*/ 	.byte	0x05
	.zero		1


	//   ....[46]....
        /*03e8*/ 	.word	0x000016b0
        /*03ec*/ 	.word	0x00000003
        /*03f0*/ 	.word	0x00000160
        /*03f4*/ 	.short	0x010a
        /*03f6*/ 	.byte	0xff
	.zero		1


	//   ....[47]....
        /*03f8*/ 	.word	0x000016e0
        /*03fc*/ 	.word	0x00000003
        /*0400*/ 	.word	0x00000150
        /*0404*/ 	.short	0x0101
        /*0406*/ 	.byte	0xff
	.zero		1


	//   ....[48]....
        /*0408*/ 	.word	0x000017b0
        /*040c*/ 	.word	0x000000ff
        /*0410*/ 	.word	0x00000050
        /*0414*/ 	.short	0x010a
        /*0416*/ 	.byte	0x08
	.zero		1


	//   ....[49]....
        /*0418*/ 	.word	0x00001850
        /*041c*/ 	.word	0x000000ff
        /*0420*/ 	.word	0x00000050
        /*0424*/ 	.short	0x010a
        /*0426*/ 	.byte	0x21
	.zero		1


	//   ....[50]....
        /*0428*/ 	.word	0x000019a0
        /*042c*/ 	.word	0x000000ff
        /*0430*/ 	.word	0x00000050
        /*0434*/ 	.short	0x010a
        /*0436*/ 	.byte	0x08
	.zero		1


	//   ....[51]....
        /*0438*/ 	.word	0x00001ab0
        /*043c*/ 	.word	0x000000ff
        /*0440*/ 	.word	0x000000e8
        /*0444*/ 	.short	0x0101
        /*0446*/ 	.byte	0x04
	.zero		1


	//   ....[52]....
        /*0448*/ 	.word	0x00001ad0
        /*044c*/ 	.word	0x000000ff
        /*0450*/ 	.word	0x00000050
        /*0454*/ 	.short	0x010a
        /*0456*/ 	.byte	0x08
	.zero		1


	//   ....[53]....
        /*0458*/ 	.word	0x00001b50
        /*045c*/ 	.word	0x000000ff
        /*0460*/ 	.word	0x00000050
        /*0464*/ 	.short	0x010a
        /*0466*/ 	.byte	0x11
	.zero		1


	//   ....[54]....
        /*0468*/ 	.word	0x00001ca0
        /*046c*/ 	.word	0x000000ff
        /*0470*/ 	.word	0x00000050
        /*0474*/ 	.short	0x010a
        /*0476*/ 	.byte	0x08
	.zero		1


	//   ....[55]....
        /*0478*/ 	.word	0x00001de0
        /*047c*/ 	.word	0x00000002
        /*0480*/ 	.word	0x000000f0
        /*0484*/ 	.short	0x010a
        /*0486*/ 	.byte	0xff
	.zero		1


	//   ....[56]....
        /*0488*/ 	.word	0x00001ea0
        /*048c*/ 	.word	0x00000002
        /*0490*/ 	.word	0x00000000
        /*0494*/ 	.short	0x0101
        /*0496*/ 	.byte	0xff
	.zero		1


	//   ....[57]....
        /*0498*/ 	.word	0x00002400
        /*049c*/ 	.word	0x000000ff
        /*04a0*/ 	.word	0x00000000
        /*04a4*/ 	.short	0x010a
        /*04a6*/ 	.byte	0x05
	.zero		1


	//   ....[58]....
        /*04a8*/ 	.word	0x00002490
        /*04ac*/ 	.word	0x000000ff
        /*04b0*/ 	.word	0x00000000
        /*04b4*/ 	.short	0x010a
        /*04b6*/ 	.byte	0x05
	.zero		1


	//   ....[59]....
        /*04b8*/ 	.word	0x00002520
        /*04bc*/ 	.word	0x000000ff
        /*04c0*/ 	.word	0x00000000
        /*04c4*/ 	.short	0x010a
        /*04c6*/ 	.byte	0x05
	.zero		1


	//   ....[60]....
        /*04c8*/ 	.word	0x000025b0
        /*04cc*/ 	.word	0x000000ff
        /*04d0*/ 	.word	0x00000000
        /*04d4*/ 	.short	0x010a
        /*04d6*/ 	.byte	0x05
	.zero		1


	//   ....[61]....
        /*04d8*/ 	.word	0x00002640
        /*04dc*/ 	.word	0x000000ff
        /*04e0*/ 	.word	0x00000000
        /*04e4*/ 	.short	0x010a
        /*04e6*/ 	.byte	0x05
	.zero		1


	//   ....[62]....
        /*04e8*/ 	.word	0x000026d0
        /*04ec*/ 	.word	0x000000ff
        /*04f0*/ 	.word	0x00000000
        /*04f4*/ 	.short	0x010a
        /*04f6*/ 	.byte	0x05
	.zero		1


	//   ....[63]....
        /*04f8*/ 	.word	0x00002760
        /*04fc*/ 	.word	0x000000ff
        /*0500*/ 	.word	0x00000000
        /*0504*/ 	.short	0x010a
        /*0506*/ 	.byte	0x05
	.zero		1


	//   ....[64]....
        /*0508*/ 	.word	0x000027f0
        /*050c*/ 	.word	0x000000ff
        /*0510*/ 	.word	0x00000000
        /*0514*/ 	.short	0x010a
        /*0516*/ 	.byte	0x05
	.zero		1


	//   ....[65]....
        /*0518*/ 	.word	0x00002880
        /*051c*/ 	.word	0x000000ff
        /*0520*/ 	.word	0x00000000
        /*0524*/ 	.short	0x010a
        /*0526*/ 	.byte	0x05
	.zero		1


	//   ....[66]....
        /*0528*/ 	.word	0x00002920
        /*052c*/ 	.word	0x00000000
        /*0530*/ 	.word	0x00000000
        /*0534*/ 	.short	0x010a
        /*0536*/ 	.byte	0xff
	.zero		1


	//   ....[67]....
        /*0538*/ 	.word	0x00002a40
        /*053c*/ 	.word	0x00000000
        /*0540*/ 	.word	0x00000150
        /*0544*/ 	.short	0x010a
        /*0546*/ 	.byte	0xff
	.zero		1


	//   ....[68]....
        /*0548*/ 	.word	0x00002aa0
        /*054c*/ 	.word	0x00000004
        /*0550*/ 	.word	0x00000000
        /*0554*/ 	.short	0x0101
        /*0556*/ 	.byte	0xff
	.zero		1


	//   ....[69]....
        /*0558*/ 	.word	0x00002ac0
        /*055c*/ 	.word	0x000000ff
        /*0560*/ 	.word	0x00000100
        /*0564*/ 	.short	0x010a
        /*0566*/ 	.byte	0x05
	.zero		1


	//   ....[70]....
        /*0568*/ 	.word	0x00002be0
        /*056c*/ 	.word	0x00000000
        /*0570*/ 	.word	0x000000f0
        /*0574*/ 	.short	0x010a
        /*0576*/ 	.byte	0xff
	.zero		1


	//   ....[71]....
        /*0578*/ 	.word	0x00002cf0
        /*057c*/ 	.word	0x00000000
        /*0580*/ 	.word	0x00000000
        /*0584*/ 	.short	0x0101
        /*0586*/ 	.byte	0xff
	.zero		1


	//   ....[72]....
        /*0588*/ 	.word	0x00002d80
        /*058c*/ 	.word	0x000000ff
        /*0590*/ 	.word	0x00000100
        /*0594*/ 	.short	0x0106
        /*0596*/ 	.byte	0x05
	.zero		1


	//   ....[73]....
        /*0598*/ 	.word	0x00002da0
        /*059c*/ 	.word	0x000000ff
        /*05a0*/ 	.word	0x00000100
        /*05a4*/ 	.short	0x010a
        /*05a6*/ 	.byte	0x05
	.zero		1


	//   ....[74]....
        /*05a8*/ 	.word	0x00002e30
        /*05ac*/ 	.word	0x000000ff
        /*05b0*/ 	.word	0x00000100
        /*05b4*/ 	.short	0x0106
        /*05b6*/ 	.byte	0x04
	.zero		1


	//   ....[75]....
        /*05b8*/ 	.word	0x00002e70
        /*05bc*/ 	.word	0x00000000
        /*05c0*/ 	.word	0x00000100
        /*05c4*/ 	.short	0x010a
        /*05c6*/ 	.byte	0xff
	.zero		1


	//   ....[76]....
        /*05c8*/ 	.word	0x00003370
        /*05cc*/ 	.word	0x00000000
        /*05d0*/ 	.word	0x000000f0
        /*05d4*/ 	.short	0x010a
        /*05d6*/ 	.byte	0xff
	.zero		1


	//   ....[77]....
        /*05d8*/ 	.word	0x00003470
        /*05dc*/ 	.word	0x00000003
        /*05e0*/ 	.word	0x00000000
        /*05e4*/ 	.short	0x0101
        /*05e6*/ 	.byte	0xff
	.zero		1


	//   ....[78]....
        /*05e8*/ 	.word	0x00003480
        /*05ec*/ 	.word	0x000000ff
        /*05f0*/ 	.word	0x00000000
        /*05f4*/ 	.short	0x010a
        /*05f6*/ 	.byte	0x04
	.zero		1


	//   ....[79]....
        /*05f8*/ 	.word	0x00003500
        /*05fc*/ 	.word	0x000000ff
        /*0600*/ 	.word	0x00000130
        /*0604*/ 	.short	0x010a
        /*0606*/ 	.byte	0x08
	.zero		1


	//   ....[80]....
        /*0608*/ 	.word	0x000035e0
        /*060c*/ 	.word	0x000000ff
        /*0610*/ 	.word	0x00000000
        /*0614*/ 	.short	0x010a
        /*0616*/ 	.byte	0x07
	.zero		1


	//   ....[81]....
        /*0618*/ 	.word	0x00003720
        /*061c*/ 	.word	0x000000ff
        /*0620*/ 	.word	0x00000000
        /*0624*/ 	.short	0x010a
        /*0626*/ 	.byte	0x04
	.zero		1


	//   ....[82]....
        /*0628*/ 	.word	0x00003910
        /*062c*/ 	.word	0x000000ff
        /*0630*/ 	.word	0x00000000
        /*0634*/ 	.short	0x010a
        /*0636*/ 	.byte	0x05
	.zero		1


	//   ....[83]....
        /*0638*/ 	.word	0x000039a0
        /*063c*/ 	.word	0x000000ff
        /*0640*/ 	.word	0x00000000
        /*0644*/ 	.short	0x010a
        /*0646*/ 	.byte	0x05
	.zero		1


	//   ....[84]....
        /*0648*/ 	.word	0x00003a30
        /*064c*/ 	.word	0x000000ff
        /*0650*/ 	.word	0x00000000
        /*0654*/ 	.short	0x010a
        /*0656*/ 	.byte	0x05
	.zero		1


	//   ....[85]....
        /*0658*/ 	.word	0x00003ac0
        /*065c*/ 	.word	0x000000ff
        /*0660*/ 	.word	0x00000000
        /*0664*/ 	.short	0x010a
        /*0666*/ 	.byte	0x07
	.zero		1


	//   ....[86]....
        /*0668*/ 	.word	0x00003f40
        /*066c*/ 	.word	0x00000000
        /*0670*/ 	.word	0x000000f0
        /*0674*/ 	.short	0x010a
        /*0676*/ 	.byte	0xff
	.zero		1


	//   ....[87]....
        /*0678*/ 	.word	0x00004000
        /*067c*/ 	.word	0x00000000
        /*0680*/ 	.word	0x00000000
        /*0684*/ 	.short	0x0101
        /*0686*/ 	.byte	0xff
	.zero		1


	//   ....[88]....
        /*0688*/ 	.word	0x00004320
        /*068c*/ 	.word	0x000000ff
        /*0690*/ 	.word	0x000000e8
        /*0694*/ 	.short	0x010a
        /*0696*/ 	.byte	0x07
	.zero		1


	//   ....[89]....
        /*0698*/ 	.word	0x00004510
        /*069c*/ 	.word	0x000000ff
        /*06a0*/ 	.word	0x000000c0
        /*06a4*/ 	.short	0x010a
        /*06a6*/ 	.byte	0x07
	.zero		1


	//   ....[90]....
        /*06a8*/ 	.word	0x00004680
        /*06ac*/ 	.word	0x000000ff
        /*06b0*/ 	.word	0x000000a0
        /*06b4*/ 	.short	0x010b
        /*06b6*/ 	.byte	0x07
	.zero		1


	//   ....[91]....
        /*06b8*/ 	.word	0x00004690
        /*06bc*/ 	.word	0x000000ff
        /*06c0*/ 	.word	0x00000000
        /*06c4*/ 	.short	0x0101
        /*06c6*/ 	.byte	0x08
	.zero		1


	//   ....[92]....
        /*06c8*/ 	.word	0x000046b0
        /*06cc*/ 	.word	0x000000ff
        /*06d0*/ 	.word	0x000000c8
        /*06d4*/ 	.short	0x010a
        /*06d6*/ 	.byte	0x07
	.zero		1


	//   ....[93]....
        /*06d8*/ 	.word	0x00004810
        /*06dc*/ 	.word	0x000000ff
        /*06e0*/ 	.word	0x000000a8
        /*06e4*/ 	.short	0x010b
        /*06e6*/ 	.byte	0x07
	.zero		1


	//   ....[94]....
        /*06e8*/ 	.word	0x00004820
        /*06ec*/ 	.word	0x000000ff
        /*06f0*/ 	.word	0x00000000
        /*06f4*/ 	.short	0x0101
        /*06f6*/ 	.byte	0x08
	.zero		1


	//   ....[95]....
        /*06f8*/ 	.word	0x00004830
        /*06fc*/ 	.word	0x000000ff
        /*0700*/ 	.word	0x000000d0
        /*0704*/ 	.short	0x010a
        /*0706*/ 	.byte	0x07
	.zero		1


	//   ....[96]....
        /*0708*/ 	.word	0x000049d0
        /*070c*/ 	.word	0x000000ff
        /*0710*/ 	.word	0x000000b0
        /*0714*/ 	.short	0x010b
        /*0716*/ 	.byte	0x07
	.zero		1


	//   ....[97]....
        /*0718*/ 	.word	0x00004a40
        /*071c*/ 	.word	0x000000ff
        /*0720*/ 	.word	0x00000000
        /*0724*/ 	.short	0x0101
        /*0726*/ 	.byte	0x08
	.zero		1


	//   ....[98]....
        /*0728*/ 	.word	0x00004a70
        /*072c*/ 	.word	0x000000ff
        /*0730*/ 	.word	0x000000d8
        /*0734*/ 	.short	0x010a
        /*0736*/ 	.byte	0x07
	.zero		1


	//   ....[99]....
        /*0738*/ 	.word	0x00004c80
        /*073c*/ 	.word	0x000000ff
        /*0740*/ 	.word	0x000000b8
        /*0744*/ 	.short	0x010b
        /*0746*/ 	.byte	0x07
	.zero		1


	//   ....[100]....
        /*0748*/ 	.word	0x00004ca0
        /*074c*/ 	.word	0x000000ff
        /*0750*/ 	.word	0x00000000
        /*0754*/ 	.short	0x0101
        /*0756*/ 	.byte	0x0d
	.zero		1


	//   ....[101]....
        /*0758*/ 	.word	0x00004cd0
        /*075c*/ 	.word	0x000000ff
        /*0760*/ 	.word	0x000000c0
        /*0764*/ 	.short	0x010a
        /*0766*/ 	.byte	0x07
	.zero		1


	//   ....[102]....
        /*0768*/ 	.word	0x00004cf0
        /*076c*/ 	.word	0x000000ff
        /*0770*/ 	.word	0x000000c8
        /*0774*/ 	.short	0x010a
        /*0776*/ 	.byte	0x07
	.zero		1


	//   ....[103]....
        /*0778*/ 	.word	0x00004d10
        /*077c*/ 	.word	0x000000ff
        /*0780*/ 	.word	0x000000d0
        /*0784*/ 	.short	0x010a
        /*0786*/ 	.byte	0x07
	.zero		1


	//   ....[104]....
        /*0788*/ 	.word	0x00004d50
        /*078c*/ 	.word	0x00000000
        /*0790*/ 	.word	0x000000d8
        /*0794*/ 	.short	0x010a
        /*0796*/ 	.byte	0xff
	.zero		1


	//   ....[105]....
        /*0798*/ 	.word	0x000050a0
        /*079c*/ 	.word	0x00000000
        /*07a0*/ 	.word	0x000000f0
        /*07a4*/ 	.short	0x010a
        /*07a6*/ 	.byte	0xff
	.zero		1


	//   ....[106]....
        /*07a8*/ 	.word	0x000051b0
        /*07ac*/ 	.word	0x00000000
        /*07b0*/ 	.word	0x00000000
        /*07b4*/ 	.short	0x0101
        /*07b6*/ 	.byte	0xff
	.zero		1


	//   ....[107]....
        /*07b8*/ 	.word	0x00005c00
        /*07bc*/ 	.word	0x00000000
        /*07c0*/ 	.word	0x000000a0
        /*07c4*/ 	.short	0x010a
        /*07c6*/ 	.byte	0xff
	.zero		1


	//   ....[108]....
        /*07c8*/ 	.word	0x00005c70
        /*07cc*/ 	.word	0x0000006c
        /*07d0*/ 	.word	0x00000110
        /*07d4*/ 	.short	0x010a
        /*07d6*/ 	.byte	0xff
	.zero		1


	//   ....[109]....
        /*07d8*/ 	.word	0x00005d50
        /*07dc*/ 	.word	0x00000000
        /*07e0*/ 	.word	0x000000a0
        /*07e4*/ 	.short	0x010a
        /*07e6*/ 	.byte	0xff
	.zero		1


	//   ....[110]....
        /*07e8*/ 	.word	0x00005e70
        /*07ec*/ 	.word	0x00000000
        /*07f0*/ 	.word	0x00000000
        /*07f4*/ 	.short	0x0101
        /*07f6*/ 	.byte	0xff
	.zero		1


	//   ....[111]....
        /*07f8*/ 	.word	0x00005ef0
        /*07fc*/ 	.word	0x0000006c
        /*0800*/ 	.word	0x00000110
        /*0804*/ 	.short	0x010a
        /*0806*/ 	.byte	0xff
	.zero		1


	//   ....[112]....
        /*0808*/ 	.word	0x00006a70
        /*080c*/ 	.word	0x00000037
        /*0810*/ 	.word	0x000000a0
        /*0814*/ 	.short	0x010a
        /*0816*/ 	.byte	0xff
	.zero		1


	//   ....[113]....
        /*0818*/ 	.word	0x00006b20
        /*081c*/ 	.word	0x00000037
        /*0820*/ 	.word	0x000000a0
        /*0824*/ 	.short	0x010a
        /*0826*/ 	.byte	0xff
	.zero		1


	//   ....[114]....
        /*0828*/ 	.word	0x00006c40
        /*082c*/ 	.word	0x00000000
        /*0830*/ 	.word	0x00000000
        /*0834*/ 	.short	0x0101
        /*0836*/ 	.byte	0xff
	.zero		1


	//   ....[115]....
        /*0838*/ 	.word	0x000077b0
        /*083c*/ 	.word	0x00000049
        /*0840*/ 	.word	0x000000a0
        /*0844*/ 	.short	0x010a
        /*0846*/ 	.byte	0xff
	.zero		1


	//   ....[116]....
        /*0848*/ 	.word	0x00007860
        /*084c*/ 	.word	0x00000049
        /*0850*/ 	.word	0x000000a0
        /*0854*/ 	.short	0x010a
        /*0856*/ 	.byte	0xff
	.zero		1


	//   ....[117]....
        /*0858*/ 	.word	0x00007980
        /*085c*/ 	.word	0x00000002
        /*0860*/ 	.word	0x00000000
        /*0864*/ 	.short	0x0101
        /*0866*/ 	.byte	0xff
	.zero		1


	//   ....[118]....
        /*0868*/ 	.word	0x00008520
        /*086c*/ 	.word	0x0000004c
        /*0870*/ 	.word	0x000000a0
        /*0874*/ 	.short	0x010a
        /*0876*/ 	.byte	0xff
	.zero		1


	//   ....[119]....
        /*0878*/ 	.word	0x000085d0
        /*087c*/ 	.word	0x0000004c
        /*0880*/ 	.word	0x000000a0
        /*0884*/ 	.short	0x010a
        /*0886*/ 	.byte	0xff
	.zero		1


	//   ....[120]....
        /*0888*/ 	.word	0x000086f0
        /*088c*/ 	.word	0x00000000
        /*0890*/ 	.word	0x00000000
        /*0894*/ 	.short	0x0101
        /*0896*/ 	.byte	0xff
	.zero		1


	//   ....[121]....
        /*0898*/ 	.word	0x00008aa0
        /*089c*/ 	.word	0x000000ff
        /*08a0*/ 	.word	0x00000000
        /*08a4*/ 	.short	0x0101
        /*08a6*/ 	.byte	0x05
	.zero		1


	//   ....[122]....
        /*08a8*/ 	.word	0x000093e0
        /*08ac*/ 	.word	0x00000003
        /*08b0*/ 	.word	0x00000160
        /*08b4*/ 	.short	0x010a
        /*08b6*/ 	.byte	0xff
	.zero		1


	//   ....[123]....
        /*08b8*/ 	.word	0x00009440
        /*08bc*/ 	.word	0x00000002
        /*08c0*/ 	.word	0x00000050
        /*08c4*/ 	.short	0x010a
        /*08c6*/ 	.byte	0xff
	.zero		1


	//   ....[124]....
        /*08c8*/ 	.word	0x000094a0
        /*08cc*/ 	.word	0x00000002
        /*08d0*/ 	.word	0x00000050
        /*08d4*/ 	.short	0x010a
        /*08d6*/ 	.byte	0xff
	.zero		1


	//   ....[125]....
        /*08d8*/ 	.word	0x000094f0
        /*08dc*/ 	.word	0x00000002
        /*08e0*/ 	.word	0x000000f0
        /*08e4*/ 	.short	0x010a
        /*08e6*/ 	.byte	0xff
	.zero		1


	//   ....[126]....
        /*08e8*/ 	.word	0x00009550
        /*08ec*/ 	.word	0x00000000
        /*08f0*/ 	.word	0x00000000
        /*08f4*/ 	.short	0x010a
        /*08f6*/ 	.byte	0xff
	.zero		1


	//   ....[127]....
        /*08f8*/ 	.word	0x000095b0
        /*08fc*/ 	.word	0x00000000
        /*0900*/ 	.word	0x00000000
        /*0904*/ 	.short	0x010a
        /*0906*/ 	.byte	0xff
	.zero		1


	//   ....[128]....
        /*0908*/ 	.word	0x00009610
        /*090c*/ 	.word	0x00000000
        /*0910*/ 	.word	0x00000000
        /*0914*/ 	.short	0x010a
        /*0916*/ 	.byte	0xff
	.zero		1


	//   ....[129]....
        /*0918*/ 	.word	0x00009670
        /*091c*/ 	.word	0x00000000
        /*0920*/ 	.word	0x00000000
        /*0924*/ 	.short	0x010a
        /*0926*/ 	.byte	0xff
	.zero		1


	//   ....[130]....
        /*0928*/ 	.word	0x000096d0
        /*092c*/ 	.word	0x00000000
        /*0930*/ 	.word	0x00000000
        /*0934*/ 	.short	0x010a
        /*0936*/ 	.byte	0xff
	.zero		1


	//   ....[131]....
        /*0938*/ 	.word	0x00009730
        /*093c*/ 	.word	0x00000000
        /*0940*/ 	.word	0x00000000
        /*0944*/ 	.short	0x010a
        /*0946*/ 	.byte	0xff
	.zero		1


	//   ....[132]....
        /*0948*/ 	.word	0x00009790
        /*094c*/ 	.word	0x00000000
        /*0950*/ 	.word	0x00000000
        /*0954*/ 	.short	0x010a
        /*0956*/ 	.byte	0xff
	.zero		1


	//   ....[133]....
        /*0958*/ 	.word	0x000097f0
        /*095c*/ 	.word	0x00000000
        /*0960*/ 	.word	0x00000000
        /*0964*/ 	.short	0x010a
        /*0966*/ 	.byte	0xff
	.zero		1


	//   ....[134]....
        /*0968*/ 	.word	0x00009850
        /*096c*/ 	.word	0x00000000
        /*0970*/ 	.word	0x00000000
        /*0974*/ 	.short	0x010a
        /*0976*/ 	.byte	0xff
	.zero		1


	//   ....[135]....
        /*0978*/ 	.word	0x000098a0
        /*097c*/ 	.word	0x00000000
        /*0980*/ 	.word	0x00000150
        /*0984*/ 	.short	0x010a
        /*0986*/ 	.byte	0xff
	.zero		1


	//   ....[136]....
        /*0988*/ 	.word	0x00009900
        /*098c*/ 	.word	0x00000000
        /*0990*/ 	.word	0x00000100
        /*0994*/ 	.short	0x010a
        /*0996*/ 	.byte	0xff
	.zero		1


	//   ....[137]....
        /*0998*/ 	.word	0x00009950
        /*099c*/ 	.word	0x00000000
        /*09a0*/ 	.word	0x000000f0
        /*09a4*/ 	.short	0x010a
        /*09a6*/ 	.byte	0xff
	.zero		1


	//   ....[138]....
        /*09a8*/ 	.word	0x000099b0
        /*09ac*/ 	.word	0x00000000
        /*09b0*/ 	.word	0x00000100
        /*09b4*/ 	.short	0x010a
        /*09b6*/ 	.byte	0xff
	.zero		1


	//   ....[139]....
        /*09b8*/ 	.word	0x00009a00
        /*09bc*/ 	.word	0x00000000
        /*09c0*/ 	.word	0x000000f0
        /*09c4*/ 	.short	0x010a
        /*09c6*/ 	.byte	0xff
	.zero		1


	//   ....[140]....
        /*09c8*/ 	.word	0x00009a60
        /*09cc*/ 	.word	0x00000003
        /*09d0*/ 	.word	0x00000130
        /*09d4*/ 	.short	0x010a
        /*09d6*/ 	.byte	0xff
	.zero		1


	//   ....[141]....
        /*09d8*/ 	.word	0x00009ac0
        /*09dc*/ 	.word	0x00000000
        /*09e0*/ 	.word	0x00000000
        /*09e4*/ 	.short	0x010a
        /*09e6*/ 	.byte	0xff
	.zero		1


	//   ....[142]....
        /*09e8*/ 	.word	0x00009b20
        /*09ec*/ 	.word	0x00000000
        /*09f0*/ 	.word	0x00000000
        /*09f4*/ 	.short	0x010a
        /*09f6*/ 	.byte	0xff
	.zero		1


	//   ....[143]....
        /*09f8*/ 	.word	0x00009b80
        /*09fc*/ 	.word	0x00000000
        /*0a00*/ 	.word	0x00000000
        /*0a04*/ 	.short	0x010a
        /*0a06*/ 	.byte	0xff
	.zero		1


	//   ....[144]....
        /*0a08*/ 	.word	0x00009be0
        /*0a0c*/ 	.word	0x00000000
        /*0a10*/ 	.word	0x00000000
        /*0a14*/ 	.short	0x010a
        /*0a16*/ 	.byte	0xff
	.zero		1


	//   ....[145]....
        /*0a18*/ 	.word	0x00009c40
        /*0a1c*/ 	.word	0x00000000
        /*0a20*/ 	.word	0x00000000
        /*0a24*/ 	.short	0x010a
        /*0a26*/ 	.byte	0xff
	.zero		1


	//   ....[146]....
        /*0a28*/ 	.word	0x00009c90
        /*0a2c*/ 	.word	0x00000000
        /*0a30*/ 	.word	0x000000f0
        /*0a34*/ 	.short	0x010a
        /*0a36*/ 	.byte	0xff
	.zero		1


	//   ....[147]....
        /*0a38*/ 	.word	0x00009cf0
        /*0a3c*/ 	.word	0x00000000
        /*0a40*/ 	.word	0x000000e8
        /*0a44*/ 	.short	0x010a
        /*0a46*/ 	.byte	0xff
	.zero		1


	//   ....[148]....
        /*0a48*/ 	.word	0x00009d50
        /*0a4c*/ 	.word	0x00000003
        /*0a50*/ 	.word	0x000000c0
        /*0a54*/ 	.short	0x010a
        /*0a56*/ 	.byte	0xff
	.zero		1


	//   ....[149]....
        /*0a58*/ 	.word	0x00009db0
        /*0a5c*/ 	.word	0x00000003
        /*0a60*/ 	.word	0x000000c8
        /*0a64*/ 	.short	0x010a
        /*0a66*/ 	.byte	0xff
	.zero		1


	//   ....[150]....
        /*0a68*/ 	.word	0x00009e10
        /*0a6c*/ 	.word	0x00000003
        /*0a70*/ 	.word	0x000000d0
        /*0a74*/ 	.short	0x010a
        /*0a76*/ 	.byte	0xff
	.zero		1


	//   ....[151]....
        /*0a78*/ 	.word	0x00009e70
        /*0a7c*/ 	.word	0x00000003
        /*0a80*/ 	.word	0x000000d8
        /*0a84*/ 	.short	0x010a
        /*0a86*/ 	.byte	0xff
	.zero		1


	//   ....[152]....
        /*0a88*/ 	.word	0x00009ed0
        /*0a8c*/ 	.word	0x00000000
        /*0a90*/ 	.word	0x000000c0
        /*0a94*/ 	.short	0x010a
        /*0a96*/ 	.byte	0xff
	.zero		1


	//   ....[153]....
        /*0a98*/ 	.word	0x00009f30
        /*0a9c*/ 	.word	0x00000000
        /*0aa0*/ 	.word	0x000000c8
        /*0aa4*/ 	.short	0x010a
        /*0aa6*/ 	.byte	0xff
	.zero		1


	//   ....[154]....
        /*0aa8*/ 	.word	0x00009f90
        /*0aac*/ 	.word	0x00000000
        /*0ab0*/ 	.word	0x000000d0
        /*0ab4*/ 	.short	0x010a
        /*0ab6*/ 	.byte	0xff
	.zero		1


	//   ....[155]....
        /*0ab8*/ 	.word	0x00009fe0
        /*0abc*/ 	.word	0x00000000
        /*0ac0*/ 	.word	0x000000f0
        /*0ac4*/ 	.short	0x010a
        /*0ac6*/ 	.byte	0xff
	.zero		1


	//   ....[156]....
        /*0ac8*/ 	.word	0x0000a030
        /*0acc*/ 	.word	0x00000000
        /*0ad0*/ 	.word	0x000000a0
        /*0ad4*/ 	.short	0x010a
        /*0ad6*/ 	.byte	0xff
	.zero		1


	//   ....[157]....
        /*0ad8*/ 	.word	0x0000a080
        /*0adc*/ 	.word	0x0000006c
        /*0ae0*/ 	.word	0x00000110
        /*0ae4*/ 	.short	0x010a
        /*0ae6*/ 	.byte	0xff
	.zero		1


	//   ....[158]....
        /*0ae8*/ 	.word	0x0000a0d0
        /*0aec*/ 	.word	0x00000037
        /*0af0*/ 	.word	0x000000a0
        /*0af4*/ 	.short	0x010a
        /*0af6*/ 	.byte	0xff
	.zero		1


	//   ....[159]....
        /*0af8*/ 	.word	0x0000a120
        /*0afc*/ 	.word	0x00000049
        /*0b00*/ 	.word	0x000000a0
        /*0b04*/ 	.short	0x010a
        /*0b06*/ 	.byte	0xff
	.zero		1


	//   ....[160]....
        /*0b08*/ 	.word	0x0000a170
        /*0b0c*/ 	.word	0x0000004c
        /*0b10*/ 	.word	0x000000a0
        /*0b14*/ 	.short	0x010a
        /*0b16*/ 	.byte	0xff
	.zero		1


	//----- nvinfo : EIATTR_NUM_MBARRIERS
	.align		4
.L_48:
        /*0b18*/ 	.byte	0x03, 0x38
        /*0b1a*/ 	.short	0x002e


	//----- nvinfo : EIATTR_EXIT_INSTR_OFFSETS
	.align		4
        /*0b1c*/ 	.byte	0x04, 0x1c
        /*0b1e*/ 	.short	(.L_50 - .L_49)


	//   ....[0]....
.L_49:
        /*0b20*/ 	.word	0x00002950


	//   ....[1]....
        /*0b24*/ 	.word	0x00002e40


	//   ....[2]....
        /*0b28*/ 	.word	0x00002ea0


	//   ....[3]....
        /*0b2c*/ 	.word	0x00003d20


	//   ....[4]....
        /*0b30*/ 	.word	0x00004d80


	//   ....[5]....
        /*0b34*/ 	.word	0x00004dc0


	//   ....[6]....
        /*0b38*/ 	.word	0x000093d0


	//----- nvinfo : EIATTR_MAX_THREADS
	.align		4
.L_50:
        /*0b3c*/ 	.byte	0x04, 0x05
        /*0b3e*/ 	.short	(.L_52 - .L_51)
.L_51:
        /*0b40*/ 	.word	0x00000100
        /*0b44*/ 	.word	0x00000001
        /*0b48*/ 	.word	0x00000001


	//----- nvinfo : EIATTR_CRS_STACK_SIZE
	.align		4
.L_52:
        /*0b4c*/ 	.byte	0x04, 0x1e
        /*0b4e*/ 	.short	(.L_54 - .L_53)
.L_53:
        /*0b50*/ 	.word	0x00000000


	//----- nvinfo : EIATTR_CBANK_PARAM_SIZE
	.align		4
.L_54:
        /*0b54*/ 	.byte	0x03, 0x19
        /*0b56*/ 	.short	0x0800


	//----- nvinfo : EIATTR_PARAM_CBANK
	.align		4
        /*0b58*/ 	.byte	0x04, 0x0a
        /*0b5a*/ 	.short	(.L_56 - .L_55)
	.align		4
.L_55:
        /*0b5c*/ 	.word	index@(.nv.constant0._ZN7cutlass13device_kernelINS_4gemm6kernel13GemmUniversalIN4cute5tupleIJiiiiEEENS1_10collective13CollectiveMmaINS1_35MainloopSm100TmaUmmaWarpSpecializedILi10ELi2ELi4ENS5_IJNS4_1CILi1EEESB_SB_EEEEENS5_IJNSA_ILi64EEENSA_ILi256EEESE_EEEaNS5_IJlSB_lEEEaSH_NS4_8TiledMMAINS4_8MMA_AtomIJNS4_15SM100_MMA_S8_SSIaaiLi64ELi256ELNS4_4UMMA5MajorE0ELSM_0ELNSL_8SaturateE0EEEEEENS4_6LayoutISC_NS5_IJNSA_ILi0EEESR_SR_EEEEENS5_IJNS4_10UnderscoreESU_SU_EEEEENS4_13SM90_TMA_LOADENS4_14ComposedLayoutINS4_7SwizzleILi2ELi4ELi3EEENS4_18smem_ptr_flag_bitsILi8EEENSQ_INS5_IJNSA_ILi8EEESE_EEENS5_IJSE_SB_EEEEEEEvNS4_8identityESX_S17_vS18_EENS_8epilogue10collective18CollectiveEpilogueINS1A_23Sm100TmaWarpSpecializedILi4ELi2ELi32ELb0ELb0EEEJSG_NS5_IJNSQ_ISE_SB_EES1F_EEEaSH_aSH_NS1A_6fusion15FusionCallbacksIS1E_NS1H_17LinearCombinationIaiaiLNS_15FloatRoundStyleE2EEESG_S1G_JEEENS4_5SM1004TMEM4LOAD26SM100_TMEM_LOAD_16dp32b32xESX_S17_NS4_39AutoVectorizingCopyWithAssumedAlignmentILi128EEENS4_14SM90_TMA_STOREES17_S1S_S1S_EEEvvEEEEvNT_6ParamsE)
        /*0b60*/ 	.short	0x0380
        /*0b62*/ 	.short	0x0800


	//----- nvinfo : EIATTR_SW_WAR
	.align		4
.L_56:
        /*0b64*/ 	.byte	0x04, 0x36
        /*0b66*/ 	.short	(.L_58 - .L_57)
.L_57:
        /*0b68*/ 	.word	0x00000008
.L_58:


//--------------------- .nv.callgraph             --------------------------
	.section	.nv.callgraph,"",@"SHT_CUDA_CALLGRAPH"
	.align	4
	.sectionentsize	8
	.align		4
        /*0000*/ 	.word	0x00000000
	.align		4
        /*0004*/ 	.word	0xffffffff
	.align		4
        /*0008*/ 	.word	index@(_ZN7cutlass13device_kernelINS_4gemm6kernel13GemmUniversalIN4cute5tupleIJiiiiEEENS1_10collective13CollectiveMmaINS1_35MainloopSm100TmaUmmaWarpSpecializedILi10ELi2ELi4ENS5_IJNS4_1CILi1EEESB_SB_EEEEENS5_IJNSA_ILi64EEENSA_ILi256EEESE_EEEaNS5_IJlSB_lEEEaSH_NS4_8TiledMMAINS4_8MMA_AtomIJNS4_15SM100_MMA_S8_SSIaaiLi64ELi256ELNS4_4UMMA5MajorE0ELSM_0ELNSL_8SaturateE0EEEEEENS4_6LayoutISC_NS5_IJNSA_ILi0EEESR_SR_EEEEENS5_IJNS4_10UnderscoreESU_SU_EEEEENS4_13SM90_TMA_LOADENS4_14ComposedLayoutINS4_7SwizzleILi2ELi4ELi3EEENS4_18smem_ptr_flag_bitsILi8EEENSQ_INS5_IJNSA_ILi8EEESE_EEENS5_IJSE_SB_EEEEEEEvNS4_8identityESX_S17_vS18_EENS_8epilogue10collective18CollectiveEpilogueINS1A_23Sm100TmaWarpSpecializedILi4ELi2ELi32ELb0ELb0EEEJSG_NS5_IJNSQ_ISE_SB_EES1F_EEEaSH_aSH_NS1A_6fusion15FusionCallbacksIS1E_NS1H_17LinearCombinationIaiaiLNS_15FloatRoundStyleE2EEESG_S1G_JEEENS4_5SM1004TMEM4LOAD26SM100_TMEM_LOAD_16dp32b32xESX_S17_NS4_39AutoVectorizingCopyWithAssumedAlignmentILi128EEENS4_14SM90_TMA_STOREES17_S1S_S1S_EEEvvEEEEvNT_6ParamsE)
	.align		4
        /*000c*/ 	.word	index@(__assertfail)
	.align		4
        /*0010*/ 	.word	0x00000000
	.align		4
        /*0014*/ 	.word	0xfffffffe
	.align		4
        /*0018*/ 	.word	0x00000000
	.align		4
        /*001c*/ 	.word	0xfffffffd
	.align		4
        /*0020*/ 	.word	0x00000000
	.align		4
        /*0024*/ 	.word	0xfffffffc


//--------------------- .nv.constant4             --------------------------
	.section	.nv.constant4,"a",@progbits
	.align	8
	.align		8
.nv.constant4:
        /*0000*/ 	.dword	__assertfail
	.align		8
        /*0008*/ 	.dword	__unnamed_1
	.align		8
        /*0010*/ 	.dword	__unnamed_2
	.align		8
        /*0018*/ 	.dword	__unnamed_3
	.align		8
        /*0020*/ 	.dword	_ZN40_INTERNAL_7cb00261_4_k_cu_35f062d8_301594cuda3std3__45__cpo5beginE
	.align		8
        /*0028*/ 	.dword	_ZN40_INTERNAL_7cb00261_4_k_cu_35f062d8_301594cuda3std3__45__cpo3endE
	.align		8
        /*0030*/ 	.dword	_ZN40_INTERNAL_7cb00261_4_k_cu_35f062d8_301594cuda3std3__45__cpo6cbeginE
	.align		8
        /*0038*/ 	.dword	_ZN40_INTERNAL_7cb00261_4_k_cu_35f062d8_301594cuda3std3__45__cpo4cendE
	.align		8
        /*0040*/ 	.dword	_ZN40_INTERNAL_7cb00261_4_k_cu_35f062d8_301594cuda3std3__442_GLOBAL__N__7cb00261_4_k_cu_35f062d8_301596ignoreE
	.align		8
        /*0048*/ 	.dword	_ZN40_INTERNAL_7cb00261_4_k_cu_35f062d8_301594cuda3std3__419piecewise_constructE
	.align		8
        /*0050*/ 	.dword	_ZN40_INTERNAL_7cb00261_4_k_cu_35f062d8_301594cuda3std3__48in_placeE
	.align		8
        /*0058*/ 	.dword	_ZN40_INTERNAL_7cb00261_4_k_cu_35f062d8_301594cuda3std6ranges3__45__cpo4swapE
	.align		8
        /*0060*/ 	.dword	_ZN40_INTERNAL_7cb00261_4_k_cu_35f062d8_301594cuda3std6ranges3__45__cpo9iter_moveE
	.align		8
        /*0068*/ 	.dword	_ZN40_INTERNAL_7cb00261_4_k_cu_35f062d8_301594cute7productE
	.align		8
        /*0070*/ 	.dword	_ZN40_INTERNAL_7cb00261_4_k_cu_35f062d8_301594cute1_E
	.align		8
        /*0078*/ 	.dword	$str$25
	.align		8
        /*0080*/ 	.dword	$str$26
	.align		8
        /*0088*/ 	.dword	$str$27
	.align		8
        /*0090*/ 	.dword	$str$28


//--------------------- .text._ZN7cutlass13device_kernelINS_4gemm6kernel13GemmUniversalIN4cute5tupleIJiiiiEEENS1_10collective13CollectiveMmaINS1_35MainloopSm100TmaUmmaWarpSpecializedILi10ELi2ELi4ENS5_IJNS4_1CILi1EEESB_SB_EEEEENS5_IJNSA_ILi64EEENSA_ILi256EEESE_EEEaNS5_IJlSB_lEEEaSH_NS4_8TiledMMAINS4_8MMA_AtomIJNS4_15SM100_MMA_S8_SSIaaiLi64ELi256ELNS4_4UMMA5MajorE0ELSM_0ELNSL_8SaturateE0EEEEEENS4_6LayoutISC_NS5_IJNSA_ILi0EEESR_SR_EEEEENS5_IJNS4_10UnderscoreESU_SU_EEEEENS4_13SM90_TMA_LOADENS4_14ComposedLayoutINS4_7SwizzleILi2ELi4ELi3EEENS4_18smem_ptr_flag_bitsILi8EEENSQ_INS5_IJNSA_ILi8EEESE_EEENS5_IJSE_SB_EEEEEEEvNS4_8identityESX_S17_vS18_EENS_8epilogue10collective18CollectiveEpilogueINS1A_23Sm100TmaWarpSpecializedILi4ELi2ELi32ELb0ELb0EEEJSG_NS5_IJNSQ_ISE_SB_EES1F_EEEaSH_aSH_NS1A_6fusion15FusionCallbacksIS1E_NS1H_17LinearCombinationIaiaiLNS_15FloatRoundStyleE2EEESG_S1G_JEEENS4_5SM1004TMEM4LOAD26SM100_TMEM_LOAD_16dp32b32xESX_S17_NS4_39AutoVectorizingCopyWithAssumedAlignmentILi128EEENS4_14SM90_TMA_STOREES17_S1S_S1S_EEEvvEEEEvNT_6ParamsE --------------------------
	.section	.text._ZN7cutlass13device_kernelINS_4gemm6kernel13GemmUniversalIN4cute5tupleIJiiiiEEENS1_10collective13CollectiveMmaINS1_35MainloopSm100TmaUmmaWarpSpecializedILi10ELi2ELi4ENS5_IJNS4_1CILi1EEESB_SB_EEEEENS5_IJNSA_ILi64EEENSA_ILi256EEESE_EEEaNS5_IJlSB_lEEEaSH_NS4_8TiledMMAINS4_8MMA_AtomIJNS4_15SM100_MMA_S8_SSIaaiLi64ELi256ELNS4_4UMMA5MajorE0ELSM_0ELNSL_8SaturateE0EEEEEENS4_6LayoutISC_NS5_IJNSA_ILi0EEESR_SR_EEEEENS5_IJNS4_10UnderscoreESU_SU_EEEEENS4_13SM90_TMA_LOADENS4_14ComposedLayoutINS4_7SwizzleILi2ELi4ELi3EEENS4_18smem_ptr_flag_bitsILi8EEENSQ_INS5_IJNSA_ILi8EEESE_EEENS5_IJSE_SB_EEEEEEEvNS4_8identityESX_S17_vS18_EENS_8epilogue10collective18CollectiveEpilogueINS1A_23Sm100TmaWarpSpecializedILi4ELi2ELi32ELb0ELb0EEEJSG_NS5_IJNSQ_ISE_SB_EES1F_EEEaSH_aSH_NS1A_6fusion15FusionCallbacksIS1E_NS1H_17LinearCombinationIaiaiLNS_15FloatRoundStyleE2EEESG_S1G_JEEENS4_5SM1004TMEM4LOAD26SM100_TMEM_LOAD_16dp32b32xESX_S17_NS4_39AutoVectorizingCopyWithAssumedAlignmentILi128EEENS4_14SM90_TMA_STOREES17_S1S_S1S_EEEvvEEEEvNT_6ParamsE,"ax",@progbits
	.align	128
.text._ZN7cutlass13device_kernelINS_4gemm6kernel13GemmUniversalIN4cute5tupleIJiiiiEEENS1_10collective13CollectiveMmaINS1_35MainloopSm100TmaUmmaWarpSpecializedILi10ELi2ELi4ENS5_IJNS4_1CILi1EEESB_SB_EEEEENS5_IJNSA_ILi64EEENSA_ILi256EEESE_EEEaNS5_IJlSB_lEEEaSH_NS4_8TiledMMAINS4_8MMA_AtomIJNS4_15SM100_MMA_S8_SSIaaiLi64ELi256ELNS4_4UMMA5MajorE0ELSM_0ELNSL_8SaturateE0EEEEEENS4_6LayoutISC_NS5_IJNSA_ILi0EEESR_SR_EEEEENS5_IJNS4_10UnderscoreESU_SU_EEEEENS4_13SM90_TMA_LOADENS4_14ComposedLayoutINS4_7SwizzleILi2ELi4ELi3EEENS4_18smem_ptr_flag_bitsILi8EEENSQ_INS5_IJNSA_ILi8EEESE_EEENS5_IJSE_SB_EEEEEEEvNS4_8identityESX_S17_vS18_EENS_8epilogue10collective18CollectiveEpilogueINS1A_23Sm100TmaWarpSpecializedILi4ELi2ELi32ELb0ELb0EEEJSG_NS5_IJNSQ_ISE_SB_EES1F_EEEaSH_aSH_NS1A_6fusion15FusionCallbacksIS1E_NS1H_17LinearCombinationIaiaiLNS_15FloatRoundStyleE2EEESG_S1G_JEEENS4_5SM1004TMEM4LOAD26SM100_TMEM_LOAD_16dp32b32xESX_S17_NS4_39AutoVectorizingCopyWithAssumedAlignmentILi128EEENS4_14SM90_TMA_STOREES17_S1S_S1S_EEEvvEEEEvNT_6ParamsE:
        .type           _ZN7cutlass13device_kernelINS_4gemm6kernel13GemmUniversalIN4cute5tupleIJiiiiEEENS1_10collective13CollectiveMmaINS1_35MainloopSm100TmaUmmaWarpSpecializedILi10ELi2ELi4ENS5_IJNS4_1CILi1EEESB_SB_EEEEENS5_IJNSA_ILi64EEENSA_ILi256EEESE_EEEaNS5_IJlSB_lEEEaSH_NS4_8TiledMMAINS4_8MMA_AtomIJNS4_15SM100_MMA_S8_SSIaaiLi64ELi256ELNS4_4UMMA5MajorE0ELSM_0ELNSL_8SaturateE0EEEEEENS4_6LayoutISC_NS5_IJNSA_ILi0EEESR_SR_EEEEENS5_IJNS4_10UnderscoreESU_SU_EEEEENS4_13SM90_TMA_LOADENS4_14ComposedLayoutINS4_7SwizzleILi2ELi4ELi3EEENS4_18smem_ptr_flag_bitsILi8EEENSQ_INS5_IJNSA_ILi8EEESE_EEENS5_IJSE_SB_EEEEEEEvNS4_8identityESX_S17_vS18_EENS_8epilogue10collective18CollectiveEpilogueINS1A_23Sm100TmaWarpSpecializedILi4ELi2ELi32ELb0ELb0EEEJSG_NS5_IJNSQ_ISE_SB_EES1F_EEEaSH_aSH_NS1A_6fusion15FusionCallbacksIS1E_NS1H_17LinearCombinationIaiaiLNS_15FloatRoundStyleE2EEESG_S1G_JEEENS4_5SM1004TMEM4LOAD26SM100_TMEM_LOAD_16dp32b32xESX_S17_NS4_39AutoVectorizingCopyWithAssumedAlignmentILi128EEENS4_14SM90_TMA_STOREES17_S1S_S1S_EEEvvEEEEvNT_6ParamsE,@function
        .size           _ZN7cutlass13device_kernelINS_4gemm6kernel13GemmUniversalIN4cute5tupleIJiiiiEEENS1_10collective13CollectiveMmaINS1_35MainloopSm100TmaUmmaWarpSpecializedILi10ELi2ELi4ENS5_IJNS4_1CILi1EEESB_SB_EEEEENS5_IJNSA_ILi64EEENSA_ILi256EEESE_EEEaNS5_IJlSB_lEEEaSH_NS4_8TiledMMAINS4_8MMA_AtomIJNS4_15SM100_MMA_S8_SSIaaiLi64ELi256ELNS4_4UMMA5MajorE0ELSM_0ELNSL_8SaturateE0EEEEEENS4_6LayoutISC_NS5_IJNSA_ILi0EEESR_SR_EEEEENS5_IJNS4_10UnderscoreESU_SU_EEEEENS4_13SM90_TMA_LOADENS4_14ComposedLayoutINS4_7SwizzleILi2ELi4ELi3EEENS4_18smem_ptr_flag_bitsILi8EEENSQ_INS5_IJNSA_ILi8EEESE_EEENS5_IJSE_SB_EEEEEEEvNS4_8identityESX_S17_vS18_EENS_8epilogue10collective18CollectiveEpilogueINS1A_23Sm100TmaWarpSpecializedILi4ELi2ELi32ELb0ELb0EEEJSG_NS5_IJNSQ_ISE_SB_EES1F_EEEaSH_aSH_NS1A_6fusion15FusionCallbacksIS1E_NS1H_17LinearCombinationIaiaiLNS_15FloatRoundStyleE2EEESG_S1G_JEEENS4_5SM1004TMEM4LOAD26SM100_TMEM_LOAD_16dp32b32xESX_S17_NS4_39AutoVectorizingCopyWithAssumedAlignmentILi128EEENS4_14SM90_TMA_STOREES17_S1S_S1S_EEEvvEEEEvNT_6ParamsE,(.L_x_189 - _ZN7cutlass13device_kernelINS_4gemm6kernel13GemmUniversalIN4cute5tupleIJiiiiEEENS1_10collective13CollectiveMmaINS1_35MainloopSm100TmaUmmaWarpSpecializedILi10ELi2ELi4ENS5_IJNS4_1CILi1EEESB_SB_EEEEENS5_IJNSA_ILi64EEENSA_ILi256EEESE_EEEaNS5_IJlSB_lEEEaSH_NS4_8TiledMMAINS4_8MMA_AtomIJNS4_15SM100_MMA_S8_SSIaaiLi64ELi256ELNS4_4UMMA5MajorE0ELSM_0ELNSL_8SaturateE0EEEEEENS4_6LayoutISC_NS5_IJNSA_ILi0EEESR_SR_EEEEENS5_IJNS4_10UnderscoreESU_SU_EEEEENS4_13SM90_TMA_LOADENS4_14ComposedLayoutINS4_7SwizzleILi2ELi4ELi3EEENS4_18smem_ptr_flag_bitsILi8EEENSQ_INS5_IJNSA_ILi8EEESE_EEENS5_IJSE_SB_EEEEEEEvNS4_8identityESX_S17_vS18_EENS_8epilogue10collective18CollectiveEpilogueINS1A_23Sm100TmaWarpSpecializedILi4ELi2ELi32ELb0ELb0EEEJSG_NS5_IJNSQ_ISE_SB_EES1F_EEEaSH_aSH_NS1A_6fusion15FusionCallbacksIS1E_NS1H_17LinearCombinationIaiaiLNS_15FloatRoundStyleE2EEESG_S1G_JEEENS4_5SM1004TMEM4LOAD26SM100_TMEM_LOAD_16dp32b32xESX_S17_NS4_39AutoVectorizingCopyWithAssumedAlignmentILi128EEENS4_14SM90_TMA_STOREES17_S1S_S1S_EEEvvEEEEvNT_6ParamsE)
        .other          _ZN7cutlass13device_kernelINS_4gemm6kernel13GemmUniversalIN4cute5tupleIJiiiiEEENS1_10collective13CollectiveMmaINS1_35MainloopSm100TmaUmmaWarpSpecializedILi10ELi2ELi4ENS5_IJNS4_1CILi1EEESB_SB_EEEEENS5_IJNSA_ILi64EEENSA_ILi256EEESE_EEEaNS5_IJlSB_lEEEaSH_NS4_8TiledMMAINS4_8MMA_AtomIJNS4_15SM100_MMA_S8_SSIaaiLi64ELi256ELNS4_4UMMA5MajorE0ELSM_0ELNSL_8SaturateE0EEEEEENS4_6LayoutISC_NS5_IJNSA_ILi0EEESR_SR_EEEEENS5_IJNS4_10UnderscoreESU_SU_EEEEENS4_13SM90_TMA_LOADENS4_14ComposedLayoutINS4_7SwizzleILi2ELi4ELi3EEENS4_18smem_ptr_flag_bitsILi8EEENSQ_INS5_IJNSA_ILi8EEESE_EEENS5_IJSE_SB_EEEEEEEvNS4_8identityESX_S17_vS18_EENS_8epilogue10collective18CollectiveEpilogueINS1A_23Sm100TmaWarpSpecializedILi4ELi2ELi32ELb0ELb0EEEJSG_NS5_IJNSQ_ISE_SB_EES1F_EEEaSH_aSH_NS1A_6fusion15FusionCallbacksIS1E_NS1H_17LinearCombinationIaiaiLNS_15FloatRoundStyleE2EEESG_S1G_JEEENS4_5SM1004TMEM4LOAD26SM100_TMEM_LOAD_16dp32b32xESX_S17_NS4_39AutoVectorizingCopyWithAssumedAlignmentILi128EEENS4_14SM90_TMA_STOREES17_S1S_S1S_EEEvvEEEEvNT_6ParamsE,@"STO_CUDA_ENTRY STV_DEFAULT"
_ZN7cutlass13device_kernelINS_4gemm6kernel13GemmUniversalIN4cute5tupleIJiiiiEEENS1_10collective13CollectiveMmaINS1_35MainloopSm100TmaUmmaWarpSpecializedILi10ELi2ELi4ENS5_IJNS4_1CILi1EEESB_SB_EEEEENS5_IJNSA_ILi64EEENSA_ILi256EEESE_EEEaNS5_IJlSB_lEEEaSH_NS4_8TiledMMAINS4_8MMA_AtomIJNS4_15SM100_MMA_S8_SSIaaiLi64ELi256ELNS4_4UMMA5MajorE0ELSM_0ELNSL_8SaturateE0EEEEEENS4_6LayoutISC_NS5_IJNSA_ILi0EEESR_SR_EEEEENS5_IJNS4_10UnderscoreESU_SU_EEEEENS4_13SM90_TMA_LOADENS4_14ComposedLayoutINS4_7SwizzleILi2ELi4ELi3EEENS4_18smem_ptr_flag_bitsILi8EEENSQ_INS5_IJNSA_ILi8EEESE_EEENS5_IJSE_SB_EEEEEEEvNS4_8identityESX_S17_vS18_EENS_8epilogue10collective18CollectiveEpilogueINS1A_23Sm100TmaWarpSpecializedILi4ELi2ELi32ELb0ELb0EEEJSG_NS5_IJNSQ_ISE_SB_EES1F_EEEaSH_aSH_NS1A_6fusion15FusionCallbacksIS1E_NS1H_17LinearCombinationIaiaiLNS_15FloatRoundStyleE2EEESG_S1G_JEEENS4_5SM1004TMEM4LOAD26SM100_TMEM_LOAD_16dp32b32xESX_S17_NS4_39AutoVectorizingCopyWithAssumedAlignmentILi128EEENS4_14SM90_TMA_STOREES17_S1S_S1S_EEEvvEEEEvNT_6ParamsE:
[----:B------:R-:W1:Y:S01]  /*0000*/  LDC R1, c[0x0][0x37c] ;  /* 0x0000df00ff017b82 */ /* 0x000e620000000800 */
[----:B------:R-:W2:Y:S01]  /*0010*/  S2R R103, SR_TID.X ;  /* 0x0000000000677919 */ /* 0x000ea20000002100 */
[----:B------:R-:W3:Y:S01]  /*0020*/  LDCU.64 UR4, c[0x0][0x890] ;  /* 0x00011200ff0477ac */ /* 0x000ee20008000a00 */
[----:B------:R-:W-:Y:S02]  /*0030*/  PRMT R91, RZ, 0x7610, R91 ;  /* 0x00007610ff5b7816 */ /* 0x000fe4000000005b */
[----:B------:R-:W-:Y:S01]  /*0040*/  ELECT P5, URZ, PT ;  /* 0x0000000000ff782f */ /* 0x000fe200038a0000 */
[----:B------:R-:W4:Y:S01]  /*0050*/  LDCU.64 UR46, c[0x0][0x358] ;  /* 0x00006b00ff2e77ac */ /* 0x000f220008000a00 */
[----:B---3--:R-:W-:-:S04]  /*0060*/  UISETP.NE.U32.AND UP0, UPT, UR4, URZ, UPT ;  /* 0x000000ff0400728c */ /* 0x008fc8000bf05070 */
[----:B------:R-:W-:Y:S01]  /*0070*/  UISETP.NE.AND.EX UP0, UPT, UR5, URZ, UPT, UP0 ;  /* 0x000000ff0500728c */ /* 0x000fe2000bf05300 */
[----:B--2---:R-:W-:-:S05]  /*0080*/  SHF.R.U32.HI R96, RZ, 0x5, R103 ;  /* 0x00000005ff607819 */ /* 0x004fca0000011667 */
[----:B------:R-:W2:Y:S02]  /*0090*/  SHFL.IDX PT, R0, R96, RZ, 0x1f ;  /* 0x00001fff60007589 */ /* 0x000ea400000e0000 */
[----:B--2---:R-:W-:Y:S01]  /*00a0*/  R2UR UR8, R0 ;  /* 0x00000000000872ca */ /* 0x004fe200000e0000 */
[----:B-1--4-:R-:W-:-:S14]  /*00b0*/  BRA.U UP0, `(.L_x_0) ;  /* 0x00000001002c7547 */ /* 0x012fdc000b800000 */
[----:B------:R-:W1:Y:S02]  /*00c0*/  LDCU.64 UR6, c[0x0][0x888] ;  /* 0x00011100ff0677ac */ /* 0x000e640008000a00 */
[----:B-1----:R-:W-:-:S04]  /*00d0*/  UISETP.NE.U32.AND UP0, UPT, UR6, URZ, UPT ;  /* 0x000000ff0600728c */ /* 0x002fc8000bf05070 */
[----:B------:R-:W-:-:S09]  /*00e0*/  UISETP.NE.AND.EX UP0, UPT, UR7, URZ, UPT, UP0 ;  /* 0x000000ff0700728c */ /* 0x000fd2000bf05300 */
[----:B------:R-:W-:Y:S05]  /*00f0*/  BRA.U !UP0, `(.L_x_1) ;  /* 0x0000000108107547 */ /* 0x000fea000b800000 */
[----:B------:R-:W1:Y:S02]  /*0100*/  LDC.64 R50, c[0x0][0x888] ;  /* 0x00022200ff327b82 */ /* 0x000e640000000a00 */
[----:B-1----:R1:W5:Y:S01]  /*0110*/  LDG.E R50, desc[UR46][R50.64] ;  /* 0x0000002e32327981 */ /* 0x002362000c1e1900 */
[----:B------:R-:W-:Y:S01]  /*0120*/  HFMA2 R91, -RZ, RZ, 0, 5.9604644775390625e-08 ;  /* 0x00000001ff5b7431 */ /* 0x000fe200000001ff */
[----:B------:R-:W-:Y:S05]  /*0130*/  BRA `(.L_x_0) ;  /* 0x00000000000c7947 */ /* 0x000fea0003800000 */
.L_x_1:
[----:B------:R-:W1:Y:S01]  /*0140*/  LDCU UR6, c[0x0][0x880] ;  /* 0x00011000ff0677ac */ /* 0x000e620008000800 */
[----:B------:R-:W-:Y:S01]  /*0150*/  HFMA2 R91, -RZ, RZ, 0, 5.9604644775390625e-08 ;  /* 0x00000001ff5b7431 */ /* 0x000fe200000001ff */
[----:B-1----:R-:W-:-:S07]  /*0160*/  MOV R50, UR6 ;  /* 0x0000000600327c02 */ /* 0x002fce0008000f00 */
.L_x_0:
[----:B------:R-:W2:Y:S02]  /*0170*/  LDCU.64 UR6, c[0x0][0x8b0] ;  /* 0x00011600ff0677ac */ /* 0x000ea40008000a00 */
[----:B--2---:R-:W-:-:S04]  /*0180*/  UISETP.NE.U32.AND UP0, UPT, UR6, URZ, UPT ;  /* 0x000000ff0600728c */ /* 0x004fc8000bf05070 */
[----:B------:R-:W-:-:S09]  /*0190*/  UISETP.NE.AND.EX UP0, UPT, UR7, URZ, UPT, UP0 ;  /* 0x000000ff0700728c */ /* 0x000fd2000bf05300 */
[----:B------:R-:W-:Y:S05]  /*01a0*/  BRA.U UP0, `(.L_x_2) ;  /* 0x0000000100247547 */ /* 0x000fea000b800000 */
[----:B------:R-:W2:Y:S02]  /*01b0*/  LDCU.64 UR6, c[0x0][0x8a8] ;  /* 0x00011500ff0677ac */ /* 0x000ea40008000a00 */
[----:B--2---:R-:W-:-:S04]  /*01c0*/  UISETP.NE.U32.AND UP0, UPT, UR6, URZ, UPT ;  /* 0x000000ff0600728c */ /* 0x004fc8000bf05070 */
[----:B------:R-:W-:-:S09]  /*01d0*/  UISETP.NE.AND.EX UP0, UPT, UR7, URZ, UPT, UP0 ;  /* 0x000000ff0700728c */ /* 0x000fd2000bf05300 */
[----:B------:R-:W-:Y:S05]  /*01e0*/  BRA.U !UP0, `(.L_x_3) ;  /* 0x00000001080c7547 */ /* 0x000fea000b800000 */
[----:B------:R-:W2:Y:S02]  /*01f0*/  LDC.64 R2, c[0x0][0x8a8] ;  /* 0x00022a00ff027b82 */ /* 0x000ea40000000a00 */
[----:B--2---:R2:W5:Y:S01]  /*0200*/  LDG.E R47, desc[UR46][R2.64] ;  /* 0x0000002e022f7981 */ /* 0x004562000c1e1900 */
[----:B------:R-:W-:Y:S05]  /*0210*/  BRA `(.L_x_2) ;  /* 0x0000000000087947 */ /* 0x000fea0003800000 */
.L_x_3:
[----:B------:R-:W2:Y:S02]  /*0220*/  LDCU UR6, c[0x0][0x8a0] ;  /* 0x00011400ff0677ac */ /* 0x000ea40008000800 */
[----:B--2---:R-:W-:Y:S02]  /*0230*/  MOV R47, UR6 ;  /* 0x00000006002f7c02 */ /* 0x004fe40008000f00 */
.L_x_2:
[----:B------:R-:W-:Y:S01]  /*0240*/  IMAD.U32 R0, RZ, RZ, UR8 ;  /* 0x00000008ff007e24 */ /* 0x000fe2000f8e00ff */
[----:B------:R-:W-:Y:S04]  /*0250*/  BSSY.RECONVERGENT B0, `(.L_x_4) ;  /* 0x000000c000007945 */ /* 0x000fe80003800200 */
[C---:B------:R-:W-:Y:S02]  /*0260*/  ISETP.NE.OR P1, PT, R0.reuse, 0x1, !P5 ;  /* 0x000000010000780c */ /* 0x040fe40006f25670 */
[----:B------:R-:W-:-:S11]  /*0270*/  ISETP.NE.OR P0, PT, R0, 0x3, !P5 ;  /* 0x000000030000780c */ /* 0x000fd60006f05670 */
[----:B------:R-:W-:Y:S05]  /*0280*/  @P1 BRA `(.L_x_5) ;  /* 0x0000000000201947 */ /* 0x000fea0003800000 */
[----:B------:R-:W3:Y:S02]  /*0290*/  LDCU.64 UR6, c[0x0][0x348] ;  /* 0x00006900ff0677ac */ /* 0x000ee40008000a00 */
[----:B---3--:R-:W-:Y:S02]  /*02a0*/  UIADD3 UR10, UP1, UPT, UR6, 0x80, URZ ;  /* 0x00000080060a7890 */ /* 0x008fe4000ff3e0ff */
[----:B------:R-:W-:Y:S02]  /*02b0*/  UIADD3 UR6, UP0, UPT, UR6, 0x180, URZ ;  /* 0x0000018006067890 */ /* 0x000fe4000ff1e0ff */
[----:B------:R-:W-:Y:S02]  /*02c0*/  UIADD3.X UR11, UPT, UPT, URZ, UR7, URZ, UP1, !UPT ;  /* 0x00000007ff0b7290 */ /* 0x000fe40008ffe4ff */
[----:B------:R-:W-:-:S07]  /*02d0*/  UIADD3.X UR7, UPT, UPT, URZ, UR7, URZ, UP0, !UPT ;  /* 0x00000007ff077290 */ /* 0x000fce00087fe4ff */
[----:B------:R3:W-:Y:S02]  /*02e0*/  UTMACCTL.PF [UR10] ;  /* 0x000000000a0079b9 */ /* 0x0007e40008040000 */
[----:B------:R3:W-:Y:S02]  /*02f0*/  UTMACCTL.PF [UR6] ;  /* 0x00000000060079b9 */ /* 0x0007e40008040000 */
[----:B---3--:R-:W-:Y:S01]  /*0300*/  NOP ;  /* 0x0000000000007918 */ /* 0x008fe20000000000 */
.L_x_5:
[----:B------:R-:W-:Y:S05]  /*0310*/  BSYNC.RECONVERGENT B0 ;  /* 0x0000000000007941 */ /* 0x000fea0003800200 */
.L_x_4:
[----:B------:R-:W-:Y:S04]  /*0320*/  BSSY.RECONVERGENT B0, `(.L_x_6) ;  /* 0x000000a000007945 */ /* 0x000fe80003800200 */
        /* <DEDUP_REMOVED lines=9> */
.L_x_7:
[----:B------:R-:W-:Y:S05]  /*03c0*/  BSYNC.RECONVERGENT B0 ;  /* 0x0000000000007941 */ /* 0x000fea0003800200 */
.L_x_6:
[----:B------:R-:W3:Y:S01]  /*03d0*/  LDCU.64 UR6, c[0x0][0x888] ;  /* 0x00011100ff0677ac */ /* 0x000ee20008000a00 */
[----:B------:R-:W-:Y:S02]  /*03e0*/  UISETP.EQ.U32.AND UP1, UPT, UR4, URZ, UPT ;  /* 0x000000ff0400728c */ /* 0x000fe4000bf22070 */
[----:B------:R-:W-:Y:S02]  /*03f0*/  UPLOP3.LUT UP2, UPT, UPT, UPT, UPT, 0x80, 0x8 ;  /* 0x000000000008789c */ /* 0x000fe40003f4f070 */
[----:B---3--:R-:W-:-:S04]  /*0400*/  UISETP.NE.U32.AND UP0, UPT, UR6, URZ, UPT ;  /* 0x000000ff0600728c */ /* 0x008fc8000bf05070 */
[----:B------:R-:W-:-:S04]  /*0410*/  UISETP.NE.AND.EX UP0, UPT, UR7, URZ, UPT, UP0 ;  /* 0x000000ff0700728c */ /* 0x000fc8000bf05300 */
[----:B------:R-:W-:-:S04]  /*0420*/  UISETP.EQ.OR.EX UP3, UPT, UR5, URZ, !UP0, UP1 ;  /* 0x000000ff0500728c */ /* 0x000fc8000c762710 */
[----:B------:R-:W-:-:S05]  /*0430*/  UP2UR UR50, UPR, URZ, 0x8 ;  /* 0x00000008ff327883 */ /* 0x000fca0008000000 */
[----:B------:R-:W-:Y:S07]  /*0440*/  BRA.U !UP3, `(.L_x_8) ;  /* 0x000000010b207547 */ /* 0x000fee000b800000 */
[----:B-----5:R-:W-:Y:S01]  /*0450*/  R2UR UR6, R50 ;  /* 0x00000000320672ca */ /* 0x020fe200000e0000 */
[----:B------:R-:W-:Y:S02]  /*0460*/  UISETP.NE.U32.AND UP2, UPT, UR4, URZ, UPT ;  /* 0x000000ff0400728c */ /* 0x000fe4000bf45070 */
[----:B------:R-:W-:Y:S02]  /*0470*/  USEL UR4, URZ, 0xffffffff, UP0 ;  /* 0xffffffffff047887 */ /* 0x000fe40008000000 */
[----:B------:R-:W-:-:S08]  /*0480*/  UISETP.NE.AND.EX UP2, UPT, UR5, URZ, UPT, UP2 ;  /* 0x000000ff0500728c */ /* 0x000fd0000bf45320 */
[----:B------:R-:W-:-:S04]  /*0490*/  UISETP.NE.AND UP1, UPT, UR6, URZ, UPT ;  /* 0x000000ff0600728c */ /* 0x000fc8000bf25270 */
[----:B------:R-:W-:-:S04]  /*04a0*/  @!UP2 USEL UR4, URZ, 0xffffffff, UP1 ;  /* 0xffffffffff04a887 */ /* 0x000fc80008800000 */
[----:B------:R-:W-:-:S04]  /*04b0*/  ULOP3.LUT UR4, UR4, 0x1, URZ, 0xc0, !UPT ;  /* 0x0000000104047892 */ /* 0x000fc8000f8ec0ff */
[----:B------:R-:W-:-:S11]  /*04c0*/  UISETP.NE.U32.AND UP2, UPT, UR4, 0x1, UPT ;  /* 0x000000010400788c */ /* 0x000fd6000bf45070 */
.L_x_8:
[----:B--2---:R-:W2:Y:S01]  /*04d0*/  SHFL.IDX PT, R2, R96, RZ, 0x1f ;  /* 0x00001fff60027589 */ /* 0x004ea200000e0000 */
[----:B------:R-:W-:-:S04]  /*04e0*/  UISETP.NE.AND UP1, UPT, UR8, 0x2, UPT ;  /* 0x000000020800788c */ /* 0x000fc8000bf25270 */
[----:B------:R-:W-:Y:S01]  /*04f0*/  USEL UR6, URZ, 0x1, UP1 ;  /* 0x00000001ff067887 */ /* 0x000fe20008800000 */
[----:B--2---:R-:W-:-:S13]  /*0500*/  ISETP.NE.AND P0, PT, R2, RZ, PT ;  /* 0x000000ff0200720c */ /* 0x004fda0003f05270 */
[----:B------:R-:W-:Y:S05]  /*0510*/  @P0 BRA `(.L_x_9) ;  /* 0x0000000000840947 */ /* 0x000fea0003800000 */
[----:B------:R-:W-:Y:S01]  /*0520*/  ELECT P0, URZ, PT ;  /* 0x0000000000ff782f */ /* 0x000fe20003800000 */
[----:B------:R-:W-:-:S12]  /*0530*/  BSSY.RECONVERGENT B0, `(.L_x_9) ;  /* 0x000001f000007945 */ /* 0x000fd80003800200 */
[----:B------:R-:W-:Y:S05]  /*0540*/  @!P0 BRA `(.L_x_10) ;  /* 0x0000000000748947 */ /* 0x000fea0003800000 */
[----:B------:R-:W2:Y:S01]  /*0550*/  S2UR UR5, SR_CgaCtaId ;  /* 0x00000000000579c3 */ /* 0x000ea20000008800 */
[----:B------:R-:W-:Y:S01]  /*0560*/  UMOV UR7, 0x400 ;  /* 0x0000040000077882 */ /* 0x000fe20000000000 */
[----:B------:R-:W-:Y:S02]  /*0570*/  UMOV UR4, 0x1 ;  /* 0x0000000100047882 */ /* 0x000fe40000000000 */
[----:B------:R-:W-:-:S04]  /*0580*/  UIADD3 UR10, UPT, UPT, -UR4, 0x100000, URZ ;  /* 0x00100000040a7890 */ /* 0x000fc8000fffe1ff */
[----:B------:R-:W-:Y:S02]  /*0590*/  USHF.L.U32 UR11, UR10, 0xb, URZ ;  /* 0x0000000b0a0b7899 */ /* 0x000fe400080006ff */
[----:B------:R-:W-:Y:S02]  /*05a0*/  USHF.L.U32 UR10, UR10, 0x1, URZ ;  /* 0x000000010a0a7899 */ /* 0x000fe400080006ff */
[----:B--2---:R-:W-:Y:S01]  /*05b0*/  ULEA UR5, UR5, UR7, 0x18 ;  /* 0x0000000705057291 */ /* 0x004fe2000f8ec0ff */
[----:B------:R-:W2:Y:S11]  /*05c0*/  FENCE.VIEW.ASYNC.S ;  /* 0x00000000000073c6 */ /* 0x000eb60000000000 */
[----:B--2---:R2:W3:Y:S01]  /*05d0*/  SYNCS.EXCH.64 URZ, [UR5], UR10 ;  /* 0x0000000a05ff75b2 */ /* 0x0044e20008000100 */
[----:B------:R2:W4:Y:S01]  /*05e0*/  SYNCS.EXCH.64 URZ, [UR5+0x50], UR10 ;  /* 0x0000500a05ff75b2 */ /* 0x0005220008000100 */
[----:B------:R2:W1:Y:S01]  /*05f0*/  SYNCS.EXCH.64 URZ, [UR5+0x8], UR10 ;  /* 0x0000080a05ff75b2 */ /* 0x0004620008000100 */
        /* <DEDUP_REMOVED lines=16> */
[----:B------:R2:W1:Y:S02]  /*0700*/  SYNCS.EXCH.64 URZ, [UR5+0x98], UR10 ;  /* 0x0000980a05ff75b2 */ /* 0x0004640008000100 */
[----:B--2---:R-:W-:Y:S01]  /*0710*/  NOP ;  /* 0x0000000000007918 */ /* 0x004fe20000000000 */
.L_x_10:
[----:B------:R-:W-:Y:S05]  /*0720*/  BSYNC.RECONVERGENT B0 ;  /* 0x0000000000007941 */ /* 0x000fea0003800200 */
.L_x_9:
[----:B------:R-:W2:Y:S01]  /*0730*/  SHFL.IDX PT, R2, R96, RZ, 0x1f ;  /* 0x00001fff60027589 */ /* 0x000ea200000e0000 */
[----:B------:R-:W-:Y:S01]  /*0740*/  NOP ;  /* 0x0000000000007918 */ /* 0x000fe20000000000 */
[----:B--2---:R-:W-:-:S13]  /*0750*/  ISETP.NE.AND P0, PT, R2, 0x1, PT ;  /* 0x000000010200780c */ /* 0x004fda0003f05270 */
[----:B------:R-:W-:Y:S05]  /*0760*/  @P0 BRA `(.L_x_11) ;  /* 0x0000000000580947 */ /* 0x000fea0003800000 */
[----:B------:R-:W2:Y:S01]  /*0770*/  S2UR UR7, SR_CgaCtaId ;  /* 0x00000000000779c3 */ /* 0x000ea20000008800 */
[----:B------:R-:W-:Y:S01]  /*0780*/  UMOV UR9, 0x400 ;  /* 0x0000040000097882 */ /* 0x000fe20000000000 */
[----:B------:R-:W-:Y:S01]  /*0790*/  UMOV UR5, 0x20 ;  /* 0x0000002000057882 */ /* 0x000fe20000000000 */
[----:B------:R-:W-:Y:S01]  /*07a0*/  UMOV UR4, 0x80 ;  /* 0x0000008000047882 */ /* 0x000fe20000000000 */
[----:B------:R-:W-:-:S04]  /*07b0*/  UIADD3 UR10, UPT, UPT, -UR5, 0x100000, URZ ;  /* 0x00100000050a7890 */ /* 0x000fc8000fffe1ff */
[----:B------:R-:W-:Y:S02]  /*07c0*/  USHF.L.U32 UR11, UR10, 0xb, URZ ;  /* 0x0000000b0a0b7899 */ /* 0x000fe400080006ff */
[----:B------:R-:W-:Y:S02]  /*07d0*/  USHF.L.U32 UR10, UR10, 0x1, URZ ;  /* 0x000000010a0a7899 */ /* 0x000fe400080006ff */
[----:B------:R-:W-:-:S04]  /*07e0*/  UIADD3 UR4, UPT, UPT, -UR4, 0x100000, URZ ;  /* 0x0010000004047890 */ /* 0x000fc8000fffe1ff */
[----:B------:R-:W-:Y:S02]  /*07f0*/  USHF.L.U32 UR5, UR4, 0xb, URZ ;  /* 0x0000000b04057899 */ /* 0x000fe400080006ff */
[----:B------:R-:W-:Y:S01]  /*0800*/  USHF.L.U32 UR4, UR4, 0x1, URZ ;  /* 0x0000000104047899 */ /* 0x000fe200080006ff */
[----:B------:R-:W-:Y:S01]  /*0810*/  ELECT P0, URZ, PT ;  /* 0x0000000000ff782f */ /* 0x000fe20003800000 */
[----:B--2---:R-:W-:Y:S01]  /*0820*/  ULEA UR7, UR7, UR9, 0x18 ;  /* 0x0000000907077291 */ /* 0x004fe2000f8ec0ff */
[----:B------:R-:W2:Y:S11]  /*0830*/  FENCE.VIEW.ASYNC.S ;  /* 0x00000000000073c6 */ /* 0x000eb60000000000 */
[----:B--2---:R2:W1:Y:S01]  /*0840*/  SYNCS.EXCH.64 URZ, [UR7+0xa0], UR10 ;  /* 0x0000a00a07ff75b2 */ /* 0x0044620008000100 */
[----:B------:R2:W1:Y:S01]  /*0850*/  SYNCS.EXCH.64 URZ, [UR7+0xc0], UR4 ;  /* 0x0000c00407ff75b2 */ /* 0x0004620008000100 */
[----:B------:R2:W1:Y:S01]  /*0860*/  SYNCS.EXCH.64 URZ, [UR7+0xa8], UR10 ;  /* 0x0000a80a07ff75b2 */ /* 0x0004620008000100 */
[----:B------:R2:W1:Y:S01]  /*0870*/  SYNCS.EXCH.64 URZ, [UR7+0xc8], UR4 ;  /* 0x0000c80407ff75b2 */ /* 0x0004620008000100 */
[----:B------:R2:W1:Y:S01]  /*0880*/  SYNCS.EXCH.64 URZ, [UR7+0xb0], UR10 ;  /* 0x0000b00a07ff75b2 */ /* 0x0004620008000100 */
[----:B------:R2:W1:Y:S01]  /*0890*/  SYNCS.EXCH.64 URZ, [UR7+0xd0], UR4 ;  /* 0x0000d00407ff75b2 */ /* 0x0004620008000100 */
[----:B------:R2:W1:Y:S01]  /*08a0*/  SYNCS.EXCH.64 URZ, [UR7+0xb8], UR10 ;  /* 0x0000b80a07ff75b2 */ /* 0x0004620008000100 */
[----:B------:R2:W1:Y:S01]  /*08b0*/  SYNCS.EXCH.64 URZ, [UR7+0xd8], UR4 ;  /* 0x0000d80407ff75b2 */ /* 0x0004620008000100 */
[----:B------:R-:W-:Y:S01]  /*08c0*/  NOP ;  /* 0x0000000000007918 */ /* 0x000fe20000000000 */
.L_x_11:
[----:B------:R-:W3:Y:S01]  /*08d0*/  SHFL.IDX PT, R2, R96, RZ, 0x1f ;  /* 0x00001fff60027589 */ /* 0x000ee200000e0000 */
[----:B------:R-:W-:Y:S01]  /*08e0*/  NOP ;  /* 0x0000000000007918 */ /* 0x000fe20000000000 */
[----:B---3--:R-:W-:-:S13]  /*08f0*/  ISETP.NE.AND P0, PT, R2, 0x3, PT ;  /* 0x000000030200780c */ /* 0x008fda0003f05270 */
[----:B------:R-:W-:Y:S05]  /*0900*/  @P0 BRA `(.L_x_12) ;  /* 0x0000000000300947 */ /* 0x000fea0003800000 */
[----:B--2---:R-:W2:Y:S01]  /*0910*/  S2UR UR5, SR_CgaCtaId ;  /* 0x00000000000579c3 */ /* 0x004ea20000008800 */
[----:B------:R-:W-:Y:S01]  /*0920*/  UMOV UR7, 0x400 ;  /* 0x0000040000077882 */ /* 0x000fe20000000000 */
[----:B------:R-:W-:Y:S01]  /*0930*/  UMOV UR4, 0x20 ;  /* 0x0000002000047882 */ /* 0x000fe20000000000 */
[----:B------:R-:W-:Y:S01]  /*0940*/  ELECT P0, URZ, PT ;  /* 0x0000000000ff782f */ /* 0x000fe20003800000 */
[----:B------:R-:W-:-:S04]  /*0950*/  UIADD3 UR10, UPT, UPT, -UR4, 0x100000, URZ ;  /* 0x00100000040a7890 */ /* 0x000fc8000fffe1ff */
[----:B------:R-:W-:Y:S02]  /*0960*/  USHF.L.U32 UR11, UR10, 0xb, URZ ;  /* 0x0000000b0a0b7899 */ /* 0x000fe400080006ff */
[----:B------:R-:W-:Y:S02]  /*0970*/  USHF.L.U32 UR10, UR10, 0x1, URZ ;  /* 0x000000010a0a7899 */ /* 0x000fe400080006ff */
[----:B--2---:R-:W-:Y:S01]  /*0980*/  ULEA UR5, UR5, UR7, 0x18 ;  /* 0x0000000705057291 */ /* 0x004fe2000f8ec0ff */
[----:B------:R-:W2:Y:S11]  /*0990*/  FENCE.VIEW.ASYNC.S ;  /* 0x00000000000073c6 */ /* 0x000eb60000000000 */
[----:B--2---:R3:W2:Y:S01]  /*09a0*/  SYNCS.EXCH.64 URZ, [UR5+0xe0], UR10 ;  /* 0x0000e00a05ff75b2 */ /* 0x0046a20008000100 */
[----:B------:R3:W1:Y:S02]  /*09b0*/  SYNCS.EXCH.64 URZ, [UR5+0xe8], UR10 ;  /* 0x0000e80a05ff75b2 */ /* 0x0006640008000100 */
[----:B---3--:R-:W-:Y:S01]  /*09c0*/  NOP ;  /* 0x0000000000007918 */ /* 0x008fe20000000000 */
.L_x_12:
[----:B------:R-:W3:Y:S01]  /*09d0*/  SHFL.IDX PT, R2, R96, RZ, 0x1f ;  /* 0x00001fff60027589 */ /* 0x000ee200000e0000 */
[----:B------:R-:W-:Y:S01]  /*09e0*/  NOP ;  /* 0x0000000000007918 */ /* 0x000fe20000000000 */
[----:B---3--:R-:W-:-:S13]  /*09f0*/  ISETP.NE.AND P0, PT, R2, 0x4, PT ;  /* 0x000000040200780c */ /* 0x008fda0003f05270 */
[----:B------:R-:W-:Y:S05]  /*0a00*/  @P0 BRA `(.L_x_13) ;  /* 0x00000000004c0947 */ /* 0x000fea0003800000 */
[----:B--2---:R-:W2:Y:S01]  /*0a10*/  S2UR UR5, SR_CgaCtaId ;  /* 0x00000000000579c3 */ /* 0x004ea20000008800 */
[----:B------:R-:W-:Y:S01]  /*0a20*/  UMOV UR9, 0x100 ;  /* 0x0000010000097882 */ /* 0x000fe20000000000 */
[----:B------:R-:W-:Y:S01]  /*0a30*/  UMOV UR7, 0x400 ;  /* 0x0000040000077882 */ /* 0x000fe20000000000 */
[----:B------:R-:W-:Y:S01]  /*0a40*/  USEL UR9, UR9, 0xe0, UP2 ;  /* 0x000000e009097887 */ /* 0x000fe20009000000 */
[----:B------:R-:W-:Y:S01]  /*0a50*/  UMOV UR4, 0x1 ;  /* 0x0000000100047882 */ /* 0x000fe20000000000 */
[----:B------:R-:W-:Y:S01]  /*0a60*/  ELECT P0, URZ, PT ;  /* 0x0000000000ff782f */ /* 0x000fe20003800000 */
[----:B------:R-:W-:-:S04]  /*0a70*/  UIADD3 UR10, UPT, UPT, -UR4, 0x100000, URZ ;  /* 0x00100000040a7890 */ /* 0x000fc8000fffe1ff */
[----:B------:R-:W-:Y:S02]  /*0a80*/  USHF.L.U32 UR11, UR10, 0xb, URZ ;  /* 0x0000000b0a0b7899 */ /* 0x000fe400080006ff */
[----:B------:R-:W-:Y:S02]  /*0a90*/  USHF.L.U32 UR10, UR10, 0x1, URZ ;  /* 0x000000010a0a7899 */ /* 0x000fe400080006ff */
[----:B------:R-:W-:-:S04]  /*0aa0*/  UIADD3 UR12, UPT, UPT, -UR9, 0x100000, URZ ;  /* 0x00100000090c7890 */ /* 0x000fc8000fffe1ff */
[----:B------:R-:W-:Y:S02]  /*0ab0*/  USHF.L.U32 UR13, UR12, 0xb, URZ ;  /* 0x0000000b0c0d7899 */ /* 0x000fe400080006ff */
[----:B------:R-:W-:Y:S02]  /*0ac0*/  USHF.L.U32 UR12, UR12, 0x1, URZ ;  /* 0x000000010c0c7899 */ /* 0x000fe400080006ff */
[----:B--2---:R-:W-:Y:S01]  /*0ad0*/  ULEA UR5, UR5, UR7, 0x18 ;  /* 0x0000000705057291 */ /* 0x004fe2000f8ec0ff */
[----:B------:R-:W2:Y:S11]  /*0ae0*/  FENCE.VIEW.ASYNC.S ;  /* 0x00000000000073c6 */ /* 0x000eb60000000000 */
[----:B--2---:R3:W2:Y:S01]  /*0af0*/  SYNCS.EXCH.64 URZ, [UR5+0xf0], UR10 ;  /* 0x0000f00a05ff75b2 */ /* 0x0046a20008000100 */
[----:B------:R3:W1:Y:S01]  /*0b00*/  SYNCS.EXCH.64 URZ, [UR5+0x100], UR12 ;  /* 0x0001000c05ff75b2 */ /* 0x0006620008000100 */
[----:B------:R3:W1:Y:S01]  /*0b10*/  SYNCS.EXCH.64 URZ, [UR5+0xf8], UR10 ;  /* 0x0000f80a05ff75b2 */ /* 0x0006620008000100 */
[----:B------:R3:W1:Y:S02]  /*0b20*/  SYNCS.EXCH.64 URZ, [UR5+0x108], UR12 ;  /* 0x0001080c05ff75b2 */ /* 0x0006640008000100 */
[----:B---3--:R-:W-:Y:S01]  /*0b30*/  NOP ;  /* 0x0000000000007918 */ /* 0x008fe20000000000 */
.L_x_13:
[----:B------:R-:W3:Y:S01]  /*0b40*/  SHFL.IDX PT, R2, R96, RZ, 0x1f ;  /* 0x00001fff60027589 */ /* 0x000ee200000e0000 */
[----:B------:R-:W-:Y:S01]  /*0b50*/  NOP ;  /* 0x0000000000007918 */ /* 0x000fe20000000000 */
[----:B---3--:R-:W-:-:S13]  /*0b60*/  ISETP.NE.AND P0, PT, R2, 0x5, PT ;  /* 0x000000050200780c */ /* 0x008fda0003f05270 */
[----:B------:R-:W-:Y:S05]  /*0b70*/  @P0 BRA `(.L_x_14) ;  /* 0x0000000000580947 */ /* 0x000fea0003800000 */
[----:B--2---:R-:W2:Y:S01]  /*0b80*/  S2UR UR7, SR_CgaCtaId ;  /* 0x00000000000779c3 */ /* 0x004ea20000008800 */
        /* <DEDUP_REMOVED lines=12> */
[----:B--2---:R3:W2:Y:S01]  /*0c50*/  SYNCS.EXCH.64 URZ, [UR7+0x110], UR10 ;  /* 0x0001100a07ff75b2 */ /* 0x0046a20008000100 */
[----:B------:R3:W1:Y:S01]  /*0c60*/  SYNCS.EXCH.64 URZ, [UR7+0x130], UR4 ;  /* 0x0001300407ff75b2 */ /* 0x0006620008000100 */
[----:B------:R3:W1:Y:S01]  /*0c70*/  SYNCS.EXCH.64 URZ, [UR7+0x118], UR10 ;  /* 0x0001180a07ff75b2 */ /* 0x0006620008000100 */
[----:B------:R3:W1:Y:S01]  /*0c80*/  SYNCS.EXCH.64 URZ, [UR7+0x138], UR4 ;  /* 0x0001380407ff75b2 */ /* 0x0006620008000100 */
[----:B------:R3:W1:Y:S01]  /*0c90*/  SYNCS.EXCH.64 URZ, [UR7+0x120], UR10 ;  /* 0x0001200a07ff75b2 */ /* 0x0006620008000100 */
[----:B------:R3:W1:Y:S01]  /*0ca0*/  SYNCS.EXCH.64 URZ, [UR7+0x140], UR4 ;  /* 0x0001400407ff75b2 */ /* 0x0006620008000100 */
[----:B------:R3:W1:Y:S01]  /*0cb0*/  SYNCS.EXCH.64 URZ, [UR7+0x128], UR10 ;  /* 0x0001280a07ff75b2 */ /* 0x0006620008000100 */
[----:B------:R3:W1:Y:S02]  /*0cc0*/  SYNCS.EXCH.64 URZ, [UR7+0x148], UR4 ;  /* 0x0001480407ff75b2 */ /* 0x0006640008000100 */
[----:B---3--:R-:W-:Y:S01]  /*0cd0*/  NOP ;  /* 0x0000000000007918 */ /* 0x008fe20000000000 */
.L_x_14:
        /* <DEDUP_REMOVED lines=18> */
.L_x_15:
[----:B--2---:R-:W2:Y:S01]  /*0e00*/  S2UR UR5, SR_CTAID.X ;  /* 0x00000000000579c3 */ /* 0x004ea20000002500 */
[----:B------:R-:W-:-:S05]  /*0e10*/  CS2R.32 R90, SR_CgaSize ;  /* 0x00000000005a7805 */ /* 0x000fca0000008a00 */
[----:B------:R-:W-:-:S05]  /*0e20*/  IMAD R90, R90, -0xa0, RZ ;  /* 0xffffff605a5a7824 */ /* 0x000fca00078e02ff */
[----:B------:R-:W-:-:S14]  /*0e30*/  R2UR UR9, R90 ;  /* 0x000000005a0972ca */ /* 0x000fdc00000e0000 */
[----:B------:R-:W3:Y:S01]  /*0e40*/  LDCU UR9, c[0x0][UR9+0x2b0] ;  /* 0x00005600090977ac */ /* 0x000ee20008000800 */
[----:B------:R-:W-:Y:S01]  /*0e50*/  NOP ;  /* 0x0000000000007918 */ /* 0x000fe20000000000 */
[----:B------:R-:W-:-:S05]  /*0e60*/  CS2R.32 R90, SR_CgaSize ;  /* 0x00000000005a7805 */ /* 0x000fca0000008a00 */
[----:B------:R-:W-:-:S05]  /*0e70*/  IMAD R90, R90, -0xa0, RZ ;  /* 0xffffff605a5a7824 */ /* 0x000fca00078e02ff */
[----:B------:R-:W-:-:S14]  /*0e80*/  R2UR UR7, R90 ;  /* 0x000000005a0772ca */ /* 0x000fdc00000e0000 */
[----:B------:R-:W4:Y:S01]  /*0e90*/  LDCU UR7, c[0x0][UR7+0x2b4] ;  /* 0x00005680070777ac */ /* 0x000f220008000800 */
[----:B------:R-:W1:Y:S08]  /*0ea0*/  S2UR UR4, SR_CTAID.Y ;  /* 0x00000000000479c3 */ /* 0x000e700000002600 */
[----:B------:R-:W4:Y:S01]  /*0eb0*/  LDC R9, c[0x0][0xb24] ;  /* 0x0002c900ff097b82 */ /* 0x000f220000000800 */
[----:B--2---:R-:W-:-:S02]  /*0ec0*/  I2FP.F32.U32 R5, UR5 ;  /* 0x0000000500057c45 */ /* 0x004fc40008201000 */
[----:B------:R-:W-:-:S05]  /*0ed0*/  CS2R.32 R3, SR_CgaSize ;  /* 0x0000000000037805 */ /* 0x000fca0000008a00 */
[----:B------:R-:W-:-:S06]  /*0ee0*/  IMAD R3, R3, -0xa0, RZ ;  /* 0xffffff6003037824 */ /* 0x000fcc00078e02ff */
[----:B------:R-:W2:Y:S01]  /*0ef0*/  LDC R3, c[0x0][R3+0x2a0] ;  /* 0x0000a80003037b82 */ /* 0x000ea20000000800 */
[----:B------:R-:W-:Y:S01]  /*0f00*/  MOV R21, UR5 ;  /* 0x0000000500157c02 */ /* 0x000fe20008000f00 */
[----:B---3--:R-:W-:Y:S01]  /*0f10*/  FMUL R5, R5, UR9 ;  /* 0x0000000905057c20 */ /* 0x008fe20008400000 */
[----:B-1----:R-:W-:Y:S02]  /*0f20*/  I2FP.F32.U32 R4, UR4 ;  /* 0x0000000400047c45 */ /* 0x002fe40008201000 */
[----:B------:R-:W-:-:S05]  /*0f30*/  CS2R.32 R2, SR_CgaSize ;  /* 0x0000000000027805 */ /* 0x000fca0000008a00 */
[----:B------:R-:W-:-:S06]  /*0f40*/  IMAD R2, R2, -0xa0, RZ ;  /* 0xffffff6002027824 */ /* 0x000fcc00078e02ff */
[----:B------:R-:W1:Y:S01]  /*0f50*/  LDC R2, c[0x0][R2+0x2a4] ;  /* 0x0000a90002027b82 */ /* 0x000e620000000800 */
[----:B------:R-:W3:Y:S01]  /*0f60*/  F2I.U32.TRUNC.NTZ R90, R5 ;  /* 0x00000005005a7305 */ /* 0x000ee2000020f000 */
[----:B------:R-:W-:Y:S01]  /*0f70*/  MOV R20, UR4 ;  /* 0x0000000400147c02 */ /* 0x000fe20008000f00 */
[----:B----4-:R-:W-:-:S05]  /*0f80*/  FMUL R4, R4, UR7 ;  /* 0x0000000704047c20 */ /* 0x010fca0008400000 */
[----:B------:R-:W-:Y:S01]  /*0f90*/  BAR.SYNC.DEFER_BLOCKING 0x0 ;  /* 0x0000000000007b1d */ /* 0x000fe20000010000 */
[----:B------:R-:W-:-:S05]  /*0fa0*/  ISETP.GE.AND P0, PT, R9, 0x1, PT ;  /* 0x000000010900780c */ /* 0x000fca0003f06270 */
[----:B------:R-:W4:Y:S02]  /*0fb0*/  F2I.U32.TRUNC.NTZ R83, R4 ;  /* 0x0000000400537305 */ /* 0x000f24000020f000 */
[----:B------:R-:W1:Y:S01]  /*0fc0*/  S2UR UR36, SR_CTAID.Z ;  /* 0x00000000002479c3 */ /* 0x000e620000002700 */
[----:B---3--:R-:W-:-:S05]  /*0fd0*/  IADD3 R90, PT, PT, -R90, RZ, RZ ;  /* 0x000000ff5a5a7210 */ /* 0x008fca0007ffe1ff */
[----:B--2---:R-:W-:Y:S01]  /*0fe0*/  IMAD R90, R3, R90, UR5 ;  /* 0x00000005035a7e24 */ /* 0x004fe2000f8e025a */
[----:B----4-:R-:W-:-:S05]  /*0ff0*/  IADD3 R83, PT, PT, -R83, RZ, RZ ;  /* 0x000000ff53537210 */ /* 0x010fca0007ffe1ff */
[----:B-1----:R-:W-:Y:S01]  /*1000*/  IMAD R83, R2, R83, UR4 ;  /* 0x0000000402537e24 */ /* 0x002fe2000f8e0253 */
[----:B------:R-:W-:Y:S06]  /*1010*/  @!P0 BRA `(.L_x_16) ;  /* 0x0000000000b88947 */ /* 0x000fec0003800000 */
[----:B------:R-:W1:Y:S01]  /*1020*/  LDC.64 R4, c[0x0][0xb18] ;  /* 0x0002c600ff047b82 */ /* 0x000e620000000a00 */
[----:B------:R-:W-:-:S07]  /*1030*/  ISETP.NE.AND P0, PT, R9, 0x1, PT ;  /* 0x000000010900780c */ /* 0x000fce0003f05270 */
[----:B------:R-:W2:Y:S08]  /*1040*/  LDC R10, c[0x0][0xb0c] ;  /* 0x0002c300ff0a7b82 */ /* 0x000eb00000000800 */
[----:B------:R-:W3:Y:S08]  /*1050*/  LDC R11, c[0x0][0x370] ;  /* 0x0000dc00ff0b7b82 */ /* 0x000ef00000000800 */
[----:B------:R-:W4:Y:S01]  /*1060*/  LDC R12, c[0x0][0x374] ;  /* 0x0000dd00ff0c7b82 */ /* 0x000f220000000800 */
[----:B-1----:R-:W-:-:S07]  /*1070*/  ISETP.NE.AND P1, PT, R4, 0x1, PT ;  /* 0x000000010400780c */ /* 0x002fce0003f25270 */
[----:B------:R-:W3:Y:S01]  /*1080*/  LDC.64 R6, c[0x0][0xb10] ;  /* 0x0002c400ff067b82 */ /* 0x000ee20000000a00 */
[----:B--2---:R-:W-:-:S07]  /*1090*/  ISETP.NE.AND P2, PT, R10, 0x1, PT ;  /* 0x000000010a00780c */ /* 0x004fce0003f45270 */
[----:B------:R-:W1:Y:S08]  /*10a0*/  LDC R8, c[0x0][0xb20] ;  /* 0x0002c800ff087b82 */ /* 0x000e700000000800 */
[----:B------:R-:W2:Y:S01]  /*10b0*/  LDC.64 R2, c[0x0][0xb28] ;  /* 0x0002ca00ff027b82 */ /* 0x000ea20000000a00 */
[----:B----4-:R-:W-:-:S04]  /*10c0*/  IMAD.HI.U32 R13, R12, R5, RZ ;  /* 0x000000050c0d7227 */ /* 0x010fc800078e00ff */
[----:B------:R-:W-:-:S04]  /*10d0*/  IMAD.HI.U32 R5, R20, R5, RZ ;  /* 0x0000000514057227 */ /* 0x000fc800078e00ff */
[----:B---3--:R-:W-:-:S04]  /*10e0*/  IMAD.HI.U32 R14, R11, R6, RZ ;  /* 0x000000060b0e7227 */ /* 0x008fc800078e00ff */
[C---:B------:R-:W-:Y:S01]  /*10f0*/  IMAD.HI.U32 R16, R21.reuse, R6, RZ ;  /* 0x0000000615107227 */ /* 0x040fe200078e00ff */
[-C--:B------:R-:W-:Y:S02]  /*1100*/  @P2 SHF.R.U32.HI R11, RZ, R7.reuse, R14 ;  /* 0x00000007ff0b2219 */ /* 0x080fe4000001160e */
[-C--:B-1----:R-:W-:Y:S02]  /*1110*/  @P1 SHF.R.U32.HI R12, RZ, R8.reuse, R13 ;  /* 0x00000008ff0c1219 */ /* 0x082fe4000001160d */
[----:B------:R-:W-:Y:S02]  /*1120*/  SHF.R.U32.HI R5, RZ, R8, R5 ;  /* 0x00000008ff057219 */ /* 0x000fe40000011605 */
[----:B------:R-:W-:Y:S02]  /*1130*/  SHF.R.U32.HI R16, RZ, R7, R16 ;  /* 0x00000007ff107219 */ /* 0x000fe40000011610 */
[----:B------:R-:W-:Y:S01]  /*1140*/  SEL R5, R20, R5, !P1 ;  /* 0x0000000514057207 */ /* 0x000fe20004800000 */
[----:B--2---:R-:W-:Y:S01]  /*1150*/  IMAD.HI.U32 R14, R12, R2, RZ ;  /* 0x000000020c0e7227 */ /* 0x004fe200078e00ff */
[----:B------:R-:W-:-:S02]  /*1160*/  SEL R7, R21, R16, !P2 ;  /* 0x0000001015077207 */ /* 0x000fc40005000000 */
[----:B------:R-:W-:Y:S01]  /*1170*/  IADD3 R13, PT, PT, -R5, RZ, RZ ;  /* 0x000000ff050d7210 */ /* 0x000fe20007ffe1ff */
[----:B------:R-:W-:Y:S01]  /*1180*/  IMAD.HI.U32 R6, R11, R2, RZ ;  /* 0x000000020b067227 */ /* 0x000fe200078e00ff */
[----:B------:R-:W-:-:S03]  /*1190*/  @P0 SHF.R.U32.HI R12, RZ, R3, R14 ;  /* 0x00000003ff0c0219 */ /* 0x000fc6000001160e */
[----:B------:R-:W-:Y:S01]  /*11a0*/  IMAD R13, R4, R13, R20 ;  /* 0x0000000d040d7224 */ /* 0x000fe200078e0214 */
[----:B------:R-:W-:Y:S01]  /*11b0*/  @P0 SHF.R.U32.HI R11, RZ, R3, R6 ;  /* 0x00000003ff0b0219 */ /* 0x000fe20000011606 */
[----:B------:R-:W-:-:S04]  /*11c0*/  IMAD R12, R12, R9, RZ ;  /* 0x000000090c0c7224 */ /* 0x000fc800078e02ff */
[----:B------:R-:W-:Y:S01]  /*11d0*/  IMAD R6, R11, R9, RZ ;  /* 0x000000090b067224 */ /* 0x000fe200078e02ff */
[----:B------:R-:W-:-:S04]  /*11e0*/  ISETP.GE.AND P1, PT, R5, R12, PT ;  /* 0x0000000c0500720c */ /* 0x000fc80003f26270 */
[----:B------:R-:W-:Y:S01]  /*11f0*/  ISETP.GE.OR P1, PT, R7, R6, P1 ;  /* 0x000000060700720c */ /* 0x000fe20000f26670 */
[----:B------:R-:W-:-:S05]  /*1200*/  IMAD.HI.U32 R6, R5, R2, RZ ;  /* 0x0000000205067227 */ /* 0x000fca00078e00ff */
[----:B------:R-:W-:-:S04]  /*1210*/  SHF.R.U32.HI R6, RZ, R3, R6 ;  /* 0x00000003ff067219 */ /* 0x000fc80000011606 */
[----:B------:R-:W-:-:S03]  /*1220*/  SEL R6, R5, R6, !P0 ;  /* 0x0000000605067207 */ /* 0x000fc60004000000 */
[----:B------:R-:W-:Y:S01]  /*1230*/  @!P1 IMAD.HI.U32 R8, R7, R2, RZ ;  /* 0x0000000207089227 */ /* 0x000fe200078e00ff */
[----:B------:R-:W-:-:S04]  /*1240*/  IADD3 R2, PT, PT, -R6, RZ, RZ ;  /* 0x000000ff06027210 */ /* 0x000fc80007ffe1ff */
[----:B------:R-:W-:Y:S01]  /*1250*/  @!P1 SHF.R.U32.HI R8, RZ, R3, R8 ;  /* 0x00000003ff089219 */ /* 0x000fe20000011608 */
[----:B------:R-:W-:-:S03]  /*1260*/  IMAD R2, R9, R2, R5 ;  /* 0x0000000209027224 */ /* 0x000fc600078e0205 */
[----:B------:R-:W-:-:S05]  /*1270*/  @!P1 SEL R3, R7, R8, !P0 ;  /* 0x0000000807039207 */ /* 0x000fca0004000000 */
[--C-:B------:R-:W-:Y:S02]  /*1280*/  @!P1 IMAD.IADD R6, R6, 0x1, -R3.reuse ;  /* 0x0000000106069824 */ /* 0x100fe400078e0a03 */
[----:B------:R-:W-:Y:S01]  /*1290*/  @!P1 IMAD R3, R2, R11, R3 ;  /* 0x0000000b02039224 */ /* 0x000fe200078e0203 */
[----:B------:R-:W-:Y:S01]  /*12a0*/  IADD3 R2, PT, PT, -R7, RZ, RZ ;  /* 0x000000ff07027210 */ /* 0x000fe20007ffe1ff */
[----:B------:R-:W-:Y:S02]  /*12b0*/  @!P1 IMAD R5, R6, R9, R7 ;  /* 0x0000000906059224 */ /* 0x000fe400078e0207 */
[----:B------:R-:W-:Y:S02]  /*12c0*/  @!P1 IMAD.MOV.U32 R7, RZ, RZ, R3 ;  /* 0x000000ffff079224 */ /* 0x000fe400078e0003 */
[----:B------:R-:W-:Y:S02]  /*12d0*/  IMAD R2, R10, R2, R21 ;  /* 0x000000020a027224 */ /* 0x000fe400078e0215 */
[----:B------:R-:W-:-:S02]  /*12e0*/  IMAD R20, R5, R4, R13 ;  /* 0x0000000405147224 */ /* 0x000fc400078e020d */
[----:B------:R-:W-:Y:S02]  /*12f0*/  IMAD R21, R7, R10, R2 ;  /* 0x0000000a07157224 */ /* 0x000fe400078e0202 */
.L_x_16:
[----:B------:R-:W1:Y:S01]  /*1300*/  LDCU UR4, c[0x0][0xb30] ;  /* 0x00016600ff0477ac */ /* 0x000e620008000800 */
[----:B------:R-:W2:Y:S08]  /*1310*/  S2UR UR37, SR_CgaCtaId ;  /* 0x00000000002579c3 */ /* 0x000eb00000008800 */
[----:B------:R-:W3:Y:S01]  /*1320*/  LDC R40, c[0x0][0xb24] ;  /* 0x0002c900ff287b82 */ /* 0x000ee20000000800 */
[----:B-1----:R-:W-:-:S09]  /*1330*/  UISETP.NE.AND UP1, UPT, UR4, 0x1, UPT ;  /* 0x000000010400788c */ /* 0x002fd2000bf25270 */
[----:B--2---:R-:W-:Y:S05]  /*1340*/  BRA.U UP1, `(.L_x_17) ;  /* 0x0000000101407547 */ /* 0x004fea000b800000 */
[----:B------:R-:W1:Y:S08]  /*1350*/  LDC.64 R4, c[0x0][0xb10] ;  /* 0x0002c400ff047b82 */ /* 0x000e700000000a00 */
[----:B------:R-:W2:Y:S08]  /*1360*/  LDC.64 R2, c[0x0][0xb18] ;  /* 0x0002c600ff027b82 */ /* 0x000eb00000000a00 */
[----:B------:R-:W4:Y:S08]  /*1370*/  LDC R6, c[0x0][0xb20] ;  /* 0x0002c800ff067b82 */ /* 0x000f300000000800 */
[----:B------:R-:W3:Y:S01]  /*1380*/  LDC R8, c[0x0][0xb0c] ;  /* 0x0002c300ff087b82 */ /* 0x000ee20000000800 */
[----:B-1----:R-:W-:-:S05]  /*1390*/  IMAD.HI.U32 R4, R21, R4, RZ ;  /* 0x0000000415047227 */ /* 0x002fca00078e00ff */
[----:B------:R-:W-:Y:S01]  /*13a0*/  SHF.R.U32.HI R4, RZ, R5, R4 ;  /* 0x00000005ff047219 */ /* 0x000fe20000011604 */
[----:B--2---:R-:W-:Y:S01]  /*13b0*/  IMAD.HI.U32 R3, R20, R3, RZ ;  /* 0x0000000314037227 */ /* 0x004fe200078e00ff */
[----:B------:R-:W-:-:S04]  /*13c0*/  ISETP.NE.AND P0, PT, R2, 0x1, PT ;  /* 0x000000010200780c */ /* 0x000fc80003f05270 */
[----:B----4-:R-:W-:-:S04]  /*13d0*/  SHF.R.U32.HI R3, RZ, R6, R3 ;  /* 0x00000006ff037219 */ /* 0x010fc80000011603 */
[----:B------:R-:W-:Y:S02]  /*13e0*/  SEL R3, R20, R3, !P0 ;  /* 0x0000000314037207 */ /* 0x000fe40004000000 */
[----:B---3--:R-:W-:-:S04]  /*13f0*/  ISETP.NE.AND P1, PT, R8, 0x1, PT ;  /* 0x000000010800780c */ /* 0x008fc80003f25270 */
[----:B------:R-:W-:-:S05]  /*1400*/  SEL R4, R21, R4, !P1 ;  /* 0x0000000415047207 */ /* 0x000fca0004800000 */
[----:B------:R-:W-:Y:S02]  /*1410*/  IMAD.IADD R5, R3, 0x1, -R4 ;  /* 0x0000000103057824 */ /* 0x000fe400078e0a04 */
[----:B------:R-:W-:Y:S02]  /*1420*/  IMAD.IADD R3, R4, 0x1, -R3 ;  /* 0x0000000104037824 */ /* 0x000fe400078e0a03 */
[----:B------:R-:W-:Y:S02]  /*1430*/  IMAD R21, R5, R8, R21 ;  /* 0x0000000805157224 */ /* 0x000fe400078e0215 */
[----:B------:R-:W-:-:S07]  /*1440*/  IMAD R20, R3, R2, R20 ;  /* 0x0000000203147224 */ /* 0x000fce00078e0214 */
.L_x_17:
[----:B------:R-:W-:Y:S01]  /*1450*/  BAR.SYNC.DEFER_BLOCKING 0x0 ;  /* 0x0000000000007b1d */ /* 0x000fe20000010000 */
[----:B------:R-:W-:Y:S01]  /*1460*/  UISETP.NE.AND UP1, UPT, UR8, 0x2, UPT ;  /* 0x000000020800788c */ /* 0x000fe2000bf25270 */
[----:B------:R-:W-:Y:S02]  /*1470*/  ISETP.NE.OR P5, PT, R0, 0x2, !P5 ;  /* 0x000000020000780c */ /* 0x000fe40006fa5670 */
[----:B------:R-:W-:-:S06]  /*1480*/  LOP3.LUT R2, R103, 0x1f, RZ, 0xc0, !PT ;  /* 0x0000001f67027812 */ /* 0x000fcc00078ec0ff */
[----:B------:R-:W-:Y:S05]  /*1490*/  BRA.U UP1, `(.L_x_18) ;  /* 0x0000001501347547 */ /* 0x000fea000b800000 */
[----:B------:R-:W1:Y:S01]  /*14a0*/  LDCU UR13, c[0x0][0x38c] ;  /* 0x00007180ff0d77ac */ /* 0x000e620008000800 */
[----:B------:R-:W2:Y:S01]  /*14b0*/  LDC R9, c[0x0][0x370] ;  /* 0x0000dc00ff097b82 */ /* 0x000ea20000000800 */
[----:B------:R-:W-:Y:S01]  /*14c0*/  PLOP3.LUT P1, PT, PT, PT, UP2, 0x80, 0x8 ;  /* 0x000000000008781c */ /* 0x000fe20003f2f028 */
[----:B------:R-:W-:Y:S01]  /*14d0*/  IMAD.MOV.U32 R15, RZ, RZ, 0x1 ;  /* 0x00000001ff0f7424 */ /* 0x000fe200078e00ff */
[----:B------:R-:W-:Y:S01]  /*14e0*/  ISETP.EQ.OR P4, PT, R2, RZ, P5 ;  /* 0x000000ff0200720c */ /* 0x000fe20002f82670 */
[----:B------:R-:W-:Y:S01]  /*14f0*/  IMAD.MOV.U32 R14, RZ, RZ, RZ ;  /* 0x000000ffff0e7224 */ /* 0x000fe200078e00ff */
[----:B------:R-:W-:Y:S02]  /*1500*/  PLOP3.LUT P1, PT, P1, PT, PT, 0x8, 0x80 ;  /* 0x000000000080781c */ /* 0x000fe40000f2e170 */
[----:B------:R-:W-:Y:S01]  /*1510*/  CS2R R12, SRZ ;  /* 0x00000000000c7805 */ /* 0x000fe2000001ff00 */
[----:B------:R-:W-:Y:S01]  /*1520*/  IMAD.MOV.U32 R10, RZ, RZ, 0x1 ;  /* 0x00000001ff0a7424 */ /* 0x000fe200078e00ff */
[----:B------:R-:W4:Y:S01]  /*1530*/  LDC R0, c[0x0][0x374] ;  /* 0x0000dd00ff007b82 */ /* 0x000f220000000800 */
[----:B------:R-:W2:Y:S01]  /*1540*/  LDCU.64 UR22, c[0x0][0x348] ;  /* 0x00006900ff1677ac */ /* 0x000ea20008000a00 */
[----:B------:R-:W-:Y:S01]  /*1550*/  UMOV UR6, URZ ;  /* 0x000000ff00067c82 */ /* 0x000fe20008000000 */
[----:B-1----:R-:W-:-:S04]  /*1560*/  UIADD3 UR5, UPT, UPT, UR13, 0x3f, URZ ;  /* 0x0000003f0d057890 */ /* 0x002fc8000fffe0ff */
[----:B------:R-:W-:-:S04]  /*1570*/  USHF.R.S32.HI UR4, URZ, 0x1f, UR5 ;  /* 0x0000001fff047899 */ /* 0x000fc80008011405 */
[----:B------:R-:W-:-:S04]  /*1580*/  ULEA.HI UR4, UR4, UR5, URZ, 0x6 ;  /* 0x0000000504047291 */ /* 0x000fc8000f8f30ff */
[----:B------:R-:W-:Y:S02]  /*1590*/  USHF.R.S32.HI UR15, URZ, 0x6, UR4 ;  /* 0x00000006ff0f7899 */ /* 0x000fe40008011404 */
[----:B------:R-:W-:Y:S02]  /*15a0*/  UIADD3 UR4, UPT, UPT, UR13, -0x1, URZ ;  /* 0xffffffff0d047890 */ /* 0x000fe4000fffe0ff */
[----:B------:R-:W-:Y:S02]  /*15b0*/  UISETP.LT.U32.AND UP0, UPT, UR15, 0xa, UPT ;  /* 0x0000000a0f00788c */ /* 0x000fe4000bf01070 */
[----:B------:R-:W-:Y:S02]  /*15c0*/  UISETP.GE.U32.AND UP1, UPT, UR4, -0x7f, UPT ;  /* 0xffffff810400788c */ /* 0x000fe4000bf26070 */
[----:B------:R-:W-:Y:S02]  /*15d0*/  USEL UR14, UR15, 0xa, UP0 ;  /* 0x0000000a0f0e7887 */ /* 0x000fe40008000000 */
[----:B------:R-:W-:-:S02]  /*15e0*/  UIADD3 UR13, UPT, UPT, UR13, 0x7e, URZ ;  /* 0x0000007e0d0d7890 */ /* 0x000fc4000fffe0ff */
[----:B------:R-:W-:Y:S02]  /*15f0*/  UIADD3 UR5, UPT, UPT, UR14, -0x1, URZ ;  /* 0xffffffff0e057890 */ /* 0x000fe4000fffe0ff */
[----:B------:R-:W-:-:S03]  /*1600*/  UIADD3 UR7, UPT, UPT, UR15, -UR14, URZ ;  /* 0x8000000e0f077290 */ /* 0x000fc6000fffe0ff */
[----:B------:R-:W-:-:S04]  /*1610*/  @UP1 UIADD3 UR5, UPT, UPT, UR14, URZ, URZ ;  /* 0x000000ff0e051290 */ /* 0x000fc8000fffe0ff */
[----:B--2---:R-:W-:-:S12]  /*1620*/  UIADD3 UR5, UPT, UPT, UR5, 0x1, URZ ;  /* 0x0000000105057890 */ /* 0x004fd8000fffe0ff */
.L_x_36:
[----:B------:R-:W-:Y:S01]  /*1630*/  UISETP.NE.AND UP0, UPT, UR37, URZ, UPT ;  /* 0x000000ff2500728c */ /* 0x000fe2000bf05270 */
[----:B------:R-:W1:Y:S08]  /*1640*/  S2UR UR37, SR_CgaCtaId ;  /* 0x00000000002579c3 */ /* 0x000e700000008800 */
[----:B------:R-:W-:Y:S05]  /*1650*/  BRA.U UP0, `(.L_x_19) ;  /* 0x0000000100347547 */ /* 0x000fea000b800000 */
[----:B------:R-:W2:Y:S01]  /*1660*/  S2R R2, SR_CgaCtaId ;  /* 0x0000000000027919 */ /* 0x000ea20000008800 */
[----:B------:R-:W-:-:S04]  /*1670*/  MOV R3, 0x400 ;  /* 0x0000040000037802 */ /* 0x000fc80000000f00 */
[----:B--2---:R-:W-:Y:S02]  /*1680*/  LEA R3, R2, R3, 0x18 ;  /* 0x0000000302037211 */ /* 0x004fe400078ec0ff */
[----:B------:R-:W-:-:S03]  /*1690*/  SHF.L.U32 R2, R10, 0x1f, RZ ;  /* 0x0000001f0a027819 */ /* 0x000fc600000006ff */
[----:B------:R-:W-:-:S04]  /*16a0*/  IMAD R3, R12, 0x8, R3 ;  /* 0x000000080c037824 */ /* 0x000fc800078e0203 */
[----:B------:R-:W2:Y:S02]  /*16b0*/  SYNCS.PHASECHK.TRANS64.TRYWAIT P0, [R3+URZ+0x160], R2 ;  /* 0x00016002030075a7 */ /* 0x000ea400080011ff */
[----:B--2---:R-:W-:Y:S05]  /*16c0*/  @!P0 BRA `(.L_x_20) ;  /* 0x0000007c00448947 */ /* 0x004fea0003800000 */
.L_x_132:
[----:B------:R-:W-:Y:S01]  /*16d0*/  VIADD R12, R12, 0x1 ;  /* 0x000000010c0c7836 */ /* 0x000fe20000000000 */
[----:B------:R2:W-:Y:S04]  /*16e0*/  SYNCS.ARRIVE.TRANS64.A1T0 RZ, [R3+URZ+0x150], RZ ;  /* 0x000150ff03ff79a7 */ /* 0x0005e800081000ff */
[----:B------:R-:W-:-:S04]  /*16f0*/  ISETP.NE.AND P0, PT, R12, 0x2, PT ;  /* 0x000000020c00780c */ /* 0x000fc80003f05270 */
[----:B------:R-:W-:Y:S02]  /*1700*/  SEL R12, R12, RZ, P0 ;  /* 0x000000ff0c0c7207 */ /* 0x000fe40000000000 */
[----:B--2---:R-:W-:-:S04]  /*1710*/  SEL R3, RZ, 0x1, P0 ;  /* 0x00000001ff037807 */ /* 0x004fc80000000000 */
[----:B------:R-:W-:-:S07]  /*1720*/  LOP3.LUT R10, R10, R3, RZ, 0x3c, !PT ;  /* 0x000000030a0a7212 */ /* 0x000fce00078e3cff */
.L_x_19:
[----:B------:R-:W-:Y:S01]  /*1730*/  UMOV UR4, 0x400 ;  /* 0x0000040000047882 */ /* 0x000fe20000000000 */
[----:B------:R-:W-:Y:S01]  /*1740*/  SHF.L.U32 R2, R15, 0x1f, RZ ;  /* 0x0000001f0f027819 */ /* 0x000fe200000006ff */
[----:B-1----:R-:W-:Y:S01]  /*1750*/  ULEA UR4, UR37, UR4, 0x18 ;  /* 0x0000000425047291 */ /* 0x002fe2000f8ec0ff */
[----:B------:R-:W-:Y:S01]  /*1760*/  R2UR UR35, R21 ;  /* 0x00000000152372ca */ /* 0x000fe200000e0000 */
[----:B------:R-:W-:Y:S01]  /*1770*/  UISETP.GE.U32.AND UP0, UPT, UR13, 0x7f, UPT ;  /* 0x0000007f0d00788c */ /* 0x000fe2000bf06070 */
[----:B------:R-:W-:Y:S01]  /*1780*/  R2UR UR11, R20 ;  /* 0x00000000140b72ca */ /* 0x000fe200000e0000 */
[----:B------:R-:W-:Y:S01]  /*1790*/  ULEA UR8, UR6, UR4, 0x3 ;  /* 0x0000000406087291 */ /* 0x000fe2000f8e18ff */
[----:B------:R-:W-:-:S08]  /*17a0*/  UMOV UR24, URZ ;  /* 0x000000ff00187c82 */ /* 0x000fd00008000000 */
[----:B------:R1:W2:Y:S01]  /*17b0*/  SYNCS.PHASECHK.TRANS64.TRYWAIT P0, [UR8+0x50], R2 ;  /* 0x00005002ff0075a7 */ /* 0x0002a20008001108 */
[----:B------:R-:W-:Y:S02]  /*17c0*/  USHF.L.U32 UR35, UR35, 0x6, URZ ;  /* 0x0000000623237899 */ /* 0x000fe400080006ff */
[----:B------:R-:W-:Y:S01]  /*17d0*/  USHF.L.U32 UR11, UR11, 0x8, URZ ;  /* 0x000000080b0b7899 */ /* 0x000fe200080006ff */
[----:B------:R-:W-:Y:S11]  /*17e0*/  BRA.U !UP0, `(.L_x_21) ;  /* 0x0000000108a87547 */ /* 0x000ff6000b800000 */
[----:B------:R-:W-:Y:S01]  /*17f0*/  UMOV UR16, URZ ;  /* 0x000000ff00107c82 */ /* 0x000fe20008000000 */
[----:B------:R-:W-:-:S05]  /*1800*/  UMOV UR17, UR6 ;  /* 0x0000000600117c82 */ /* 0x000fca0008000000 */
.L_x_26:
[----:B-1----:R-:W-:Y:S01]  /*1810*/  ULEA UR33, UR17, UR4, 0x3 ;  /* 0x0000000411217291 */ /* 0x002fe2000f8e18ff */
[----:B--2---:R-:W-:Y:S01]  /*1820*/  @!P5 MOV R3, 0x5000 ;  /* 0x000050000003d802 */ /* 0x004fe20000000f00 */
[----:B--2---:R-:W-:Y:S10]  /*1830*/  @P0 BRA `(.L_x_22) ;  /* 0x00000000000c0947 */ /* 0x004ff40003800000 */
[----:B------:R-:W-:-:S04]  /*1840*/  SHF.L.U32 R5, R15, 0x1f, RZ ;  /* 0x0000001f0f057819 */ /* 0x000fc800000006ff */
[----:B------:R-:W2:Y:S02]  /*1850*/  SYNCS.PHASECHK.TRANS64.TRYWAIT P0, [UR33+0x50], R5 ;  /* 0x00005005ff0075a7 */ /* 0x000ea40008001121 */
[----:B--2---:R-:W-:Y:S05]  /*1860*/  @!P0 BRA `(.L_x_23) ;  /* 0x0000007800f08947 */ /* 0x004fea0003800000 */
.L_x_22:
[----:B------:R2:W-:Y:S01]  /*1870*/  @!P5 SYNCS.ARRIVE.TRANS64 RZ, [UR33], R3 ;  /* 0x00000003ffffd9a7 */ /* 0x0005e20008000021 */
[----:B------:R-:W-:Y:S04]  /*1880*/  BSSY.RECONVERGENT B0, `(.L_x_24) ;  /* 0x0000003000007945 */ /* 0x000fe80003800200 */
[----:B------:R-:W-:Y:S05]  /*1890*/  @P4 BRA `(.L_x_25) ;  /* 0x0000000000044947 */ /* 0x000fea0003800000 */
[----:B------:R-:W-:Y:S05]  /*18a0*/  BPT.TRAP 0x1 ;  /* 0x000000040000795c */ /* 0x000fea0000300000 */
.L_x_25:
[----:B------:R-:W-:Y:S05]  /*18b0*/  BSYNC.RECONVERGENT B0 ;  /* 0x0000000000007941 */ /* 0x000fea0003800200 */
.L_x_24:
[----:B------:R-:W-:Y:S02]  /*18c0*/  UIADD3 UR6, UPT, UPT, UR17, 0x1, URZ ;  /* 0x0000000111067890 */ /* 0x000fe4000fffe0ff */
[----:B------:R-:W-:Y:S02]  /*18d0*/  ULEA UR32, UR17, UR4, 0xc ;  /* 0x0000000411207291 */ /* 0x000fe4000f8e60ff */
[----:B------:R-:W-:Y:S02]  /*18e0*/  UISETP.NE.AND UP0, UPT, UR6, 0xa, UPT ;  /* 0x0000000a0600788c */ /* 0x000fe4000bf05270 */
[----:B------:R-:W-:Y:S02]  /*18f0*/  UIADD3 UR26, UP1, UPT, UR22, 0x80, URZ ;  /* 0x00000080161a7890 */ /* 0x000fe4000ff3e0ff */
[----:B------:R-:W-:Y:S02]  /*1900*/  USEL UR9, URZ, 0x1, UP0 ;  /* 0x00000001ff097887 */ /* 0x000fe40008000000 */
[----:B------:R-:W-:-:S02]  /*1910*/  USEL UR6, UR6, URZ, UP0 ;  /* 0x000000ff06067287 */ /* 0x000fc40008000000 */
[----:B------:R-:W-:Y:S02]  /*1920*/  UIADD3 UR20, UP0, UPT, UR22, 0x180, URZ ;  /* 0x0000018016147890 */ /* 0x000fe4000ff1e0ff */
[----:B------:R-:W-:Y:S01]  /*1930*/  ULEA UR8, UR6, UR4, 0x3 ;  /* 0x0000000406087291 */ /* 0x000fe2000f8e18ff */
[----:B------:R-:W-:Y:S01]  /*1940*/  LOP3.LUT R15, R15, UR9, RZ, 0x3c, !PT ;  /* 0x000000090f0f7c12 */ /* 0x000fe2000f8e3cff */
[----:B------:R-:W-:Y:S02]  /*1950*/  USHF.L.U32 UR34, UR16, 0x6, URZ ;  /* 0x0000000610227899 */ /* 0x000fe400080006ff */
[----:B------:R-:W-:Y:S01]  /*1960*/  UIADD3.X UR27, UPT, UPT, URZ, UR23, URZ, UP1, !UPT ;  /* 0x00000017ff1b7290 */ /* 0x000fe20008ffe4ff */
[----:B-1----:R-:W-:Y:S01]  /*1970*/  SHF.L.U32 R2, R15, 0x1f, RZ ;  /* 0x0000001f0f027819 */ /* 0x002fe200000006ff */
[----:B------:R-:W-:Y:S02]  /*1980*/  UIADD3 UR32, UPT, UPT, UR32, 0x6400, URZ ;  /* 0x0000640020207890 */ /* 0x000fe4000fffe0ff */
[----:B------:R-:W-:Y:S01]  /*1990*/  UIADD3.X UR21, UPT, UPT, URZ, UR23, URZ, UP0, !UPT ;  /* 0x00000017ff157290 */ /* 0x000fe200087fe4ff */
[----:B------:R1:W1:Y:S01]  /*19a0*/  SYNCS.PHASECHK.TRANS64.TRYWAIT P0, [UR8+0x50], R2 ;  /* 0x00005002ff0075a7 */ /* 0x0002620008001108 */
[----:B------:R-:W-:Y:S01]  /*19b0*/  ULEA UR8, UR17, UR4, 0xe ;  /* 0x0000000411087291 */ /* 0x000fe2000f8e70ff */
[----:B------:R-:W-:Y:S01]  /*19c0*/  UMOV UR18, 0x0 ;  /* 0x0000000000127882 */ /* 0x000fe20000000000 */
[----:B------:R-:W-:-:S02]  /*19d0*/  UMOV UR19, 0x10000000 ;  /* 0x1000000000137882 */ /* 0x000fc40000000000 */
[----:B------:R-:W-:Y:S01]  /*19e0*/  UIADD3 UR8, UPT, UPT, UR8, 0x10400, URZ ;  /* 0x0001040008087890 */ /* 0x000fe2000fffe0ff */
[----:B------:R1:W-:Y:S01]  /*19f0*/  UTMALDG.3D [UR32], [UR26], desc[UR18] ;  /* 0x000012201a0075b4 */ /* 0x0003e20008011000 */
[----:B------:R-:W-:Y:S01]  /*1a00*/  UMOV UR12, UR36 ;  /* 0x00000024000c7c82 */ /* 0x000fe20008000000 */
[----:B------:R-:W-:Y:S01]  /*1a10*/  UMOV UR9, UR33 ;  /* 0x0000002100097c82 */ /* 0x000fe20008000000 */
[----:B------:R-:W-:Y:S01]  /*1a20*/  UMOV UR10, UR34 ;  /* 0x00000022000a7c82 */ /* 0x000fe20008000000 */
[----:B------:R-:W-:Y:S01]  /*1a30*/  UIADD3 UR16, UPT, UPT, UR16, 0x1, URZ ;  /* 0x0000000110107890 */ /* 0x000fe2000fffe0ff */
[----:B------:R-:W-:Y:S01]  /*1a40*/  UMOV UR24, UR5 ;  /* 0x0000000500187c82 */ /* 0x000fe20008000000 */
[----:B------:R-:W-:Y:S02]  /*1a50*/  UMOV UR17, UR6 ;  /* 0x0000000600117c82 */ /* 0x000fe40008000000 */
[----:B------:R1:W-:Y:S01]  /*1a60*/  UTMALDG.3D [UR8], [UR20], desc[UR18] ;  /* 0x00001208140075b4 */ /* 0x0003e20008011000 */
[----:B------:R-:W-:-:S09]  /*1a70*/  UISETP.NE.AND UP0, UPT, UR16, UR5, UPT ;  /* 0x000000051000728c */ /* 0x000fd2000bf05270 */
[----:B------:R-:W-:Y:S05]  /*1a80*/  BRA.U UP0, `(.L_x_26) ;  /* 0xfffffffd00607547 */ /* 0x000fea000b83ffff */
.L_x_21:
[----:B-1----:R-:W-:Y:S01]  /*1a90*/  ULEA UR8, UR6, UR4, 0x3 ;  /* 0x0000000406087291 */ /* 0x002fe2000f8e18ff */
[----:B------:R-:W-:Y:S01]  /*1aa0*/  SHF.L.U32 R2, R15, 0x1f, RZ ;  /* 0x0000001f0f027819 */ /* 0x000fe200000006ff */
[----:B------:R-:W-:Y:S01]  /*1ab0*/  @!P1 SYNCS.ARRIVE.TRANS64.A1T0 RZ, [UR4+0xe8], RZ ;  /* 0x0000e8ffffff99a7 */ /* 0x000fe20008100004 */
[----:B------:R-:W-:-:S06]  /*1ac0*/  UISETP.GT.AND UP0, UPT, UR15, UR14, UPT ;  /* 0x0000000e0f00728c */ /* 0x000fcc000bf04270 */
[----:B--2---:R1:W2:Y:S03]  /*1ad0*/  SYNCS.PHASECHK.TRANS64.TRYWAIT P0, [UR8+0x50], R2 ;  /* 0x00005002ff0075a7 */ /* 0x0042a60008001108 */
[----:B------:R-:W-:Y:S05]  /*1ae0*/  BRA.U !UP0, `(.L_x_27) ;  /* 0x0000000108ac7547 */ /* 0x000fea000b800000 */
[----:B------:R-:W-:Y:S01]  /*1af0*/  UIADD3 UR21, UPT, UPT, UR7, UR24, URZ ;  /* 0x0000001807157290 */ /* 0x000fe2000fffe0ff */
[----:B------:R-:W-:-:S11]  /*1b00*/  UMOV UR25, UR6 ;  /* 0x0000000600197c82 */ /* 0x000fd60008000000 */
.L_x_32:
[----:B-1----:R-:W-:Y:S01]  /*1b10*/  ULEA UR17, UR25, UR4, 0x3 ;  /* 0x0000000419117291 */ /* 0x002fe2000f8e18ff */
[----:B--2---:R-:W-:Y:S01]  /*1b20*/  @!P5 MOV R3, 0x5000 ;  /* 0x000050000003d802 */ /* 0x004fe20000000f00 */
[----:B--2---:R-:W-:Y:S10]  /*1b30*/  @P0 BRA `(.L_x_28) ;  /* 0x00000000000c0947 */ /* 0x004ff40003800000 */
[----:B------:R-:W-:-:S04]  /*1b40*/  SHF.L.U32 R5, R15, 0x1f, RZ ;  /* 0x0000001f0f057819 */ /* 0x000fc800000006ff */
[----:B------:R-:W2:Y:S02]  /*1b50*/  SYNCS.PHASECHK.TRANS64.TRYWAIT P0, [UR17+0x50], R5 ;  /* 0x00005005ff0075a7 */ /* 0x000ea40008001111 */
[----:B--2---:R-:W-:Y:S05]  /*1b60*/  @!P0 BRA `(.L_x_29) ;  /* 0x0000007800488947 */ /* 0x004fea0003800000 */
.L_x_28:
[----:B------:R2:W-:Y:S01]  /*1b70*/  @!P5 SYNCS.ARRIVE.TRANS64 RZ, [UR17], R3 ;  /* 0x00000003ffffd9a7 */ /* 0x0005e20008000011 */
[----:B------:R-:W-:Y:S04]  /*1b80*/  BSSY.RECONVERGENT B0, `(.L_x_30) ;  /* 0x0000003000007945 */ /* 0x000fe80003800200 */
[----:B------:R-:W-:Y:S05]  /*1b90*/  @P4 BRA `(.L_x_31) ;  /* 0x0000000000044947 */ /* 0x000fea0003800000 */
[----:B------:R-:W-:Y:S05]  /*1ba0*/  BPT.TRAP 0x1 ;  /* 0x000000040000795c */ /* 0x000fea0000300000 */
.L_x_31:
[----:B------:R-:W-:Y:S05]  /*1bb0*/  BSYNC.RECONVERGENT B0 ;  /* 0x0000000000007941 */ /* 0x000fea0003800200 */
.L_x_30:
        /* <DEDUP_REMOVED lines=10> */
[----:B------:R-:W-:Y:S01]  /*1c60*/  UIADD3 UR16, UPT, UPT, UR16, 0x6400, URZ ;  /* 0x0000640010107890 */ /* 0x000fe2000fffe0ff */
[----:B-1----:R-:W-:Y:S01]  /*1c70*/  SHF.L.U32 R2, R15, 0x1f, RZ ;  /* 0x0000001f0f027819 */ /* 0x002fe200000006ff */
[----:B------:R-:W-:Y:S02]  /*1c80*/  UIADD3.X UR31, UPT, UPT, URZ, UR23, URZ, UP1, !UPT ;  /* 0x00000017ff1f7290 */ /* 0x000fe40008ffe4ff */
[----:B------:R-:W-:Y:S01]  /*1c90*/  UIADD3.X UR29, UPT, UPT, URZ, UR23, URZ, UP0, !UPT ;  /* 0x00000017ff1d7290 */ /* 0x000fe200087fe4ff */
[----:B------:R1:W1:Y:S01]  /*1ca0*/  SYNCS.PHASECHK.TRANS64.TRYWAIT P0, [UR8+0x50], R2 ;  /* 0x00005002ff0075a7 */ /* 0x0002620008001108 */
[----:B------:R-:W-:Y:S01]  /*1cb0*/  ULEA UR8, UR25, UR4, 0xe ;  /* 0x0000000419087291 */ /* 0x000fe2000f8e70ff */
[----:B------:R-:W-:Y:S01]  /*1cc0*/  UMOV UR26, 0x0 ;  /* 0x00000000001a7882 */ /* 0x000fe20000000000 */
[----:B------:R-:W-:-:S02]  /*1cd0*/  UMOV UR27, 0x10000000 ;  /* 0x10000000001b7882 */ /* 0x000fc40000000000 */
[----:B------:R-:W-:Y:S01]  /*1ce0*/  UIADD3 UR8, UPT, UPT, UR8, 0x10400, URZ ;  /* 0x0001040008087890 */ /* 0x000fe2000fffe0ff */
[----:B------:R-:W-:Y:S01]  /*1cf0*/  UMOV UR19, UR35 ;  /* 0x0000002300137c82 */ /* 0x000fe20008000000 */
[----:B------:R-:W-:Y:S01]  /*1d00*/  UMOV UR20, UR36 ;  /* 0x0000002400147c82 */ /* 0x000fe20008000000 */
[----:B------:R-:W-:Y:S01]  /*1d10*/  UMOV UR12, UR36 ;  /* 0x00000024000c7c82 */ /* 0x000fe20008000000 */
[----:B------:R-:W-:Y:S01]  /*1d20*/  UMOV UR9, UR17 ;  /* 0x0000001100097c82 */ /* 0x000fe20008000000 */
[----:B------:R-:W-:Y:S01]  /*1d30*/  UMOV UR10, UR18 ;  /* 0x00000012000a7c82 */ /* 0x000fe20008000000 */
[----:B------:R1:W-:Y:S01]  /*1d40*/  UTMALDG.3D [UR16], [UR30], desc[UR26] ;  /* 0x00001a101e0075b4 */ /* 0x0003e20008011000 */
[----:B------:R-:W-:Y:S01]  /*1d50*/  UIADD3 UR24, UPT, UPT, UR24, 0x1, URZ ;  /* 0x0000000118187890 */ /* 0x000fe2000fffe0ff */
[----:B------:R-:W-:-:S03]  /*1d60*/  UMOV UR25, UR6 ;  /* 0x0000000600197c82 */ /* 0x000fc60008000000 */
[----:B------:R-:W-:Y:S01]  /*1d70*/  UISETP.NE.AND UP0, UPT, UR24, UR21, UPT ;  /* 0x000000151800728c */ /* 0x000fe2000bf05270 */
[----:B------:R1:W-:Y:S08]  /*1d80*/  UTMALDG.3D [UR8], [UR28], desc[UR26] ;  /* 0x00001a081c0075b4 */ /* 0x0003f00008011000 */
[----:B------:R-:W-:Y:S05]  /*1d90*/  BRA.U UP0, `(.L_x_32) ;  /* 0xfffffffd005c7547 */ /* 0x000fea000b83ffff */
.L_x_27:
[C---:B-1----:R-:W-:Y:S01]  /*1da0*/  LEA R2, R14.reuse, UR4, 0x3 ;  /* 0x000000040e027c11 */ /* 0x042fe2000f8e18ff */
[----:B------:R-:W-:Y:S01]  /*1db0*/  NOP ;  /* 0x0000000000007918 */ /* 0x000fe20000000000 */
[----:B--2---:R-:W-:Y:S02]  /*1dc0*/  SHF.L.U32 R3, R13, 0x1f, RZ ;  /* 0x0000001f0d037819 */ /* 0x004fe400000006ff */
[----:B------:R-:W-:Y:S02]  /*1dd0*/  LEA R4, R14, UR4, 0x4 ;  /* 0x000000040e047c11 */ /* 0x000fe4000f8e20ff */
[----:B------:R-:W1:Y:S02]  /*1de0*/  SYNCS.PHASECHK.TRANS64.TRYWAIT P0, [R2+URZ+0xf0], R3 ;  /* 0x0000f003020075a7 */ /* 0x000e6400080011ff */
[----:B-1----:R-:W-:Y:S05]  /*1df0*/  @!P0 BRA `(.L_x_33) ;  /* 0x0000007400bc8947 */ /* 0x002fea0003800000 */
.L_x_135:
[----:B------:R-:W2:Y:S01]  /*1e00*/  LDS.128 R4, [R4+0x180] ;  /* 0x0001800004047984 */ /* 0x000ea20000000c00 */
[----:B---3--:R-:W-:Y:S01]  /*1e10*/  ISETP.GE.AND P0, PT, R40, 0x1, PT ;  /* 0x000000012800780c */ /* 0x008fe20003f06270 */
[----:B-1----:R-:W-:Y:S01]  /*1e20*/  VIADD R2, R2, 0x100 ;  /* 0x0000010002027836 */ /* 0x002fe20000000000 */
[----:B------:R-:W-:Y:S01]  /*1e30*/  @!PT LDS RZ, [RZ] ;  /* 0x00000000fffff984 */ /* 0x000fe20000000800 */
[----:B------:R-:W-:Y:S01]  /*1e40*/  @!PT LDS RZ, [RZ] ;  /* 0x00000000fffff984 */ /* 0x000fe20000000800 */
[----:B------:R-:W-:Y:S01]  /*1e50*/  @!PT LDS RZ, [RZ] ;  /* 0x00000000fffff984 */ /* 0x000fe20000000800 */
[----:B------:R-:W-:Y:S01]  /*1e60*/  @!PT LDS RZ, [RZ] ;  /* 0x00000000fffff984 */ /* 0x000fe20000000800 */
[----:B------:R1:W-:Y:S06]  /*1e70*/  MEMBAR.ALL.CTA ;  /* 0x0000000000007992 */ /* 0x0003ec0000008000 */
[----:B-1----:R-:W1:Y:S01]  /*1e80*/  FENCE.VIEW.ASYNC.S ;  /* 0x00000000000073c6 */ /* 0x002e620000000000 */
[----:B------:R-:W-:-:S04]  /*1e90*/  PRMT R2, RZ, 0x654, R2 ;  /* 0x00000654ff027816 */ /* 0x000fc80000000002 */
[----:B-1----:R1:W-:Y:S01]  /*1ea0*/  SYNCS.ARRIVE.TRANS64.RED.A1T0 RZ, [R2+URZ], RZ ;  /* 0x000000ff02ff79a7 */ /* 0x0023e200081004ff */
[----:B--2---:R-:W-:-:S13]  /*1eb0*/  LOP3.LUT P2, RZ, R6, 0x1, RZ, 0xc0, !PT ;  /* 0x0000000106ff7812 */ /* 0x004fda000784c0ff */
[----:B------:R-:W-:Y:S01]  /*1ec0*/  @P2 SHF.R.U32.HI R3, RZ, 0x10, R5 ;  /* 0x00000010ff032819 */ /* 0x000fe20000011605 */
[----:B------:R-:W-:Y:S01]  /*1ed0*/  VOTEU.ANY UP0, P2 ;  /* 0x0000000000ff7886 */ /* 0x000fe20001000100 */
[----:B------:R-:W-:Y:S02]  /*1ee0*/  @P2 MOV R11, R4 ;  /* 0x00000004000b2202 */ /* 0x000fe40000000f00 */
[----:B------:R-:W-:Y:S02]  /*1ef0*/  @P2 R2UR.BROADCAST UR8, R3 ;  /* 0x00000000030822ca */ /* 0x000fe400008e0000 */
[----:B------:R-:W-:-:S11]  /*1f00*/  @P2 LOP3.LUT R8, R5, 0xffff, RZ, 0xc0, !PT ;  /* 0x0000ffff05082812 */ /* 0x000fd600078ec0ff */
[----:B------:R-:W-:Y:S01]  /*1f10*/  @UP0 UMOV UR36, UR8 ;  /* 0x0000000800240c82 */ /* 0x000fe20008000000 */
[----:B-1----:R-:W-:Y:S05]  /*1f20*/  @!P0 BRA `(.L_x_34) ;  /* 0x0000000000b88947 */ /* 0x002fea0003800000 */
[----:B------:R-:W4:Y:S01]  /*1f30*/  LDC.64 R4, c[0x0][0xb18] ;  /* 0x0002c600ff047b82 */ /* 0x000f220000000a00 */
[----:B------:R-:W-:-:S07]  /*1f40*/  ISETP.NE.AND P3, PT, R40, 0x1, PT ;  /* 0x000000012800780c */ /* 0x000fce0003f65270 */
[----:B------:R-:W1:Y:S08]  /*1f50*/  LDC.64 R6, c[0x0][0xb10] ;  /* 0x0002c400ff067b82 */ /* 0x000e700000000a00 */
[----:B------:R-:W2:Y:S08]  /*1f60*/  LDC R16, c[0x0][0xb20] ;  /* 0x0002c800ff107b82 */ /* 0x000eb00000000800 */
[----:B------:R-:W3:Y:S01]  /*1f70*/  LDC R18, c[0x0][0xb0c] ;  /* 0x0002c300ff127b82 */ /* 0x000ee20000000800 */
[----:B----4-:R-:W-:Y:S01]  /*1f80*/  IMAD.HI.U32 R17, R0, R5, RZ ;  /* 0x0000000500117227 */ /* 0x010fe200078e00ff */
[----:B------:R-:W-:-:S03]  /*1f90*/  ISETP.NE.AND P0, PT, R4, 0x1, PT ;  /* 0x000000010400780c */ /* 0x000fc60003f05270 */
[----:B------:R-:W-:-:S03]  /*1fa0*/  IMAD.HI.U32 R5, R8, R5, RZ ;  /* 0x0000000508057227 */ /* 0x000fc600078e00ff */
[----:B------:R-:W4:Y:S01]  /*1fb0*/  LDC.64 R2, c[0x0][0xb28] ;  /* 0x0002ca00ff027b82 */ /* 0x000f220000000a00 */
[----:B-1----:R-:W-:-:S04]  /*1fc0*/  IMAD.HI.U32 R20, R9, R6, RZ ;  /* 0x0000000609147227 */ /* 0x002fc800078e00ff */
[----:B------:R-:W-:Y:S01]  /*1fd0*/  IMAD.HI.U32 R22, R11, R6, RZ ;  /* 0x000000060b167227 */ /* 0x000fe200078e00ff */
[----:B------:R-:W-:Y:S02]  /*1fe0*/  SHF.R.U32.HI R20, RZ, R7, R20 ;  /* 0x00000007ff147219 */ /* 0x000fe40000011614 */
[-C--:B--2---:R-:W-:Y:S02]  /*1ff0*/  SHF.R.U32.HI R17, RZ, R16.reuse, R17 ;  /* 0x00000010ff117219 */ /* 0x084fe40000011611 */
[----:B------:R-:W-:Y:S02]  /*2000*/  SHF.R.U32.HI R5, RZ, R16, R5 ;  /* 0x00000010ff057219 */ /* 0x000fe40000011605 */
[----:B------:R-:W-:Y:S02]  /*2010*/  SEL R17, R0, R17, !P0 ;  /* 0x0000001100117207 */ /* 0x000fe40004000000 */
[----:B------:R-:W-:Y:S02]  /*2020*/  SHF.R.U32.HI R22, RZ, R7, R22 ;  /* 0x00000007ff167219 */ /* 0x000fe40000011616 */
[----:B---3--:R-:W-:-:S02]  /*2030*/  ISETP.NE.AND P1, PT, R18, 0x1, PT ;  /* 0x000000011200780c */ /* 0x008fc40003f25270 */
[----:B------:R-:W-:Y:S02]  /*2040*/  SEL R5, R8, R5, !P0 ;  /* 0x0000000508057207 */ /* 0x000fe40004000000 */
[----:B------:R-:W-:Y:S02]  /*2050*/  SEL R19, R9, R20, !P1 ;  /* 0x0000001409137207 */ /* 0x000fe40004800000 */
[----:B------:R-:W-:Y:S01]  /*2060*/  SEL R7, R11, R22, !P1 ;  /* 0x000000160b077207 */ /* 0x000fe20004800000 */
[----:B----4-:R-:W-:-:S04]  /*2070*/  IMAD.HI.U32 R20, R17, R2, RZ ;  /* 0x0000000211147227 */ /* 0x010fc800078e00ff */
[----:B------:R-:W-:Y:S01]  /*2080*/  IMAD.HI.U32 R6, R19, R2, RZ ;  /* 0x0000000213067227 */ /* 0x000fe200078e00ff */
[----:B------:R-:W-:-:S04]  /*2090*/  @P3 SHF.R.U32.HI R17, RZ, R3, R20 ;  /* 0x00000003ff113219 */ /* 0x000fc80000011614 */
[----:B------:R-:W-:Y:S01]  /*20a0*/  @P3 SHF.R.U32.HI R19, RZ, R3, R6 ;  /* 0x00000003ff133219 */ /* 0x000fe20000011606 */
[----:B------:R-:W-:-:S04]  /*20b0*/  IMAD R17, R40, R17, RZ ;  /* 0x0000001128117224 */ /* 0x000fc800078e02ff */
[----:B------:R-:W-:Y:S01]  /*20c0*/  IMAD R6, R40, R19, RZ ;  /* 0x0000001328067224 */ /* 0x000fe200078e02ff */
[C---:B------:R-:W-:Y:S02]  /*20d0*/  ISETP.GE.AND P0, PT, R5.reuse, R17, PT ;  /* 0x000000110500720c */ /* 0x040fe40003f06270 */
[----:B------:R-:W-:Y:S02]  /*20e0*/  IADD3 R17, PT, PT, -R5, RZ, RZ ;  /* 0x000000ff05117210 */ /* 0x000fe40007ffe1ff */
[----:B------:R-:W-:Y:S01]  /*20f0*/  ISETP.GE.OR P0, PT, R7, R6, P0 ;  /* 0x000000060700720c */ /* 0x000fe20000706670 */
[----:B------:R-:W-:-:S04]  /*2100*/  IMAD.HI.U32 R6, R5, R2, RZ ;  /* 0x0000000205067227 */ /* 0x000fc800078e00ff */
[----:B------:R-:W-:Y:S01]  /*2110*/  IMAD R8, R4, R17, R8 ;  /* 0x0000001104087224 */ /* 0x000fe200078e0208 */
[----:B------:R-:W-:-:S04]  /*2120*/  SHF.R.U32.HI R6, RZ, R3, R6 ;  /* 0x00000003ff067219 */ /* 0x000fc80000011606 */
[----:B------:R-:W-:-:S03]  /*2130*/  SEL R6, R5, R6, !P3 ;  /* 0x0000000605067207 */ /* 0x000fc60005800000 */
[----:B------:R-:W-:-:S04]  /*2140*/  @!P0 IMAD.HI.U32 R16, R7, R2, RZ ;  /* 0x0000000207108227 */ /* 0x000fc800078e00ff */
[----:B------:R-:W-:Y:S01]  /*2150*/  IMAD.MOV R2, RZ, RZ, -R6 ;  /* 0x000000ffff027224 */ /* 0x000fe200078e0a06 */
[----:B------:R-:W-:-:S03]  /*2160*/  @!P0 SHF.R.U32.HI R16, RZ, R3, R16 ;  /* 0x00000003ff108219 */ /* 0x000fc60000011610 */
[----:B------:R-:W-:Y:S01]  /*2170*/  IMAD R2, R40, R2, R5 ;  /* 0x0000000228027224 */ /* 0x000fe200078e0205 */
        /* <DEDUP_REMOVED lines=9> */
.L_x_34:
[----:B------:R-:W1:Y:S02]  /*2210*/  LDCU UR8, c[0x0][0xb30] ;  /* 0x00016600ff0877ac */ /* 0x000e640008000800 */
[----:B-1----:R-:W-:-:S09]  /*2220*/  UISETP.NE.AND UP0, UPT, UR8, 0x1, UPT ;  /* 0x000000010800788c */ /* 0x002fd2000bf05270 */
[----:B------:R-:W-:Y:S05]  /*2230*/  BRA.U UP0, `(.L_x_35) ;  /* 0x0000000100407547 */ /* 0x000fea000b800000 */
[----:B------:R-:W1:Y:S08]  /*2240*/  LDC.64 R4, c[0x0][0xb10] ;  /* 0x0002c400ff047b82 */ /* 0x000e700000000a00 */
[----:B------:R-:W2:Y:S08]  /*2250*/  LDC.64 R2, c[0x0][0xb18] ;  /* 0x0002c600ff027b82 */ /* 0x000eb00000000a00 */
[----:B------:R-:W3:Y:S08]  /*2260*/  LDC R6, c[0x0][0xb20] ;  /* 0x0002c800ff067b82 */ /* 0x000ef00000000800 */
[----:B------:R-:W4:Y:S01]  /*2270*/  LDC R16, c[0x0][0xb0c] ;  /* 0x0002c300ff107b82 */ /* 0x000f220000000800 */
[----:B-1----:R-:W-:-:S05]  /*2280*/  IMAD.HI.U32 R4, R11, R4, RZ ;  /* 0x000000040b047227 */ /* 0x002fca00078e00ff */
[----:B------:R-:W-:Y:S01]  /*2290*/  SHF.R.U32.HI R4, RZ, R5, R4 ;  /* 0x00000005ff047219 */ /* 0x000fe20000011604 */
[----:B--2---:R-:W-:Y:S01]  /*22a0*/  IMAD.HI.U32 R3, R8, R3, RZ ;  /* 0x0000000308037227 */ /* 0x004fe200078e00ff */
[----:B------:R-:W-:-:S04]  /*22b0*/  ISETP.NE.AND P0, PT, R2, 0x1, PT ;  /* 0x000000010200780c */ /* 0x000fc80003f05270 */
[----:B---3--:R-:W-:-:S04]  /*22c0*/  SHF.R.U32.HI R3, RZ, R6, R3 ;  /* 0x00000006ff037219 */ /* 0x008fc80000011603 */
[----:B------:R-:W-:Y:S02]  /*22d0*/  SEL R3, R8, R3, !P0 ;  /* 0x0000000308037207 */ /* 0x000fe40004000000 */
[----:B----4-:R-:W-:-:S04]  /*22e0*/  ISETP.NE.AND P1, PT, R16, 0x1, PT ;  /* 0x000000011000780c */ /* 0x010fc80003f25270 */
[----:B------:R-:W-:-:S05]  /*22f0*/  SEL R4, R11, R4, !P1 ;  /* 0x000000040b047207 */ /* 0x000fca0004800000 */
[----:B------:R-:W-:Y:S02]  /*2300*/  IMAD.IADD R5, R3, 0x1, -R4 ;  /* 0x0000000103057824 */ /* 0x000fe400078e0a04 */
[----:B------:R-:W-:Y:S02]  /*2310*/  IMAD.IADD R3, R4, 0x1, -R3 ;  /* 0x0000000104037824 */ /* 0x000fe400078e0a03 */
[----:B------:R-:W-:Y:S02]  /*2320*/  IMAD R11, R5, R16, R11 ;  /* 0x00000010050b7224 */ /* 0x000fe400078e020b */
[----:B------:R-:W-:-:S07]  /*2330*/  IMAD R8, R3, R2, R8 ;  /* 0x0000000203087224 */ /* 0x000fce00078e0208 */
.L_x_35:
[----:B------:R-:W-:Y:S01]  /*2340*/  VIADD R14, R14, 0x1 ;  /* 0x000000010e0e7836 */ /* 0x000fe20000000000 */
[----:B------:R-:W-:Y:S01]  /*2350*/  PLOP3.LUT P1, PT, PT, PT, PT, 0x80, 0x8 ;  /* 0x000000000008781c */ /* 0x000fe20003f2f070 */
[----:B------:R-:W-:Y:S02]  /*2360*/  IMAD.IADD R21, R11, 0x1, R90 ;  /* 0x000000010b157824 */ /* 0x000fe400078e025a */
[----:B------:R-:W-:Y:S01]  /*2370*/  IMAD.IADD R20, R8, 0x1, R83 ;  /* 0x0000000108147824 */ /* 0x000fe200078e0253 */
[----:B------:R-:W-:-:S04]  /*2380*/  ISETP.NE.AND P0, PT, R14, 0x2, PT ;  /* 0x000000020e00780c */ /* 0x000fc80003f05270 */
[----:B------:R-:W-:Y:S02]  /*2390*/  SEL R2, RZ, 0x1, P0 ;  /* 0x00000001ff027807 */ /* 0x000fe40000000000 */
[----:B------:R-:W-:Y:S02]  /*23a0*/  SEL R14, R14, RZ, P0 ;  /* 0x000000ff0e0e7207 */ /* 0x000fe40000000000 */
[----:B------:R-:W-:Y:S01]  /*23b0*/  LOP3.LUT R13, R13, R2, RZ, 0x3c, !PT ;  /* 0x000000020d0d7212 */ /* 0x000fe200078e3cff */
[----:B------:R-:W-:Y:S06]  /*23c0*/  @P2 BRA `(.L_x_36) ;  /* 0xfffffff000982947 */ /* 0x000fec000383ffff */
[----:B------:R-:W-:Y:S01]  /*23d0*/  UIADD3 UR4, UPT, UPT, UR4, 0x50, URZ ;  /* 0x0000005004047890 */ /* 0x000fe2000fffe0ff */
[----:B------:R-:W-:-:S03]  /*23e0*/  SHF.L.U32 R3, R15, 0x1f, RZ ;  /* 0x0000001f0f037819 */ /* 0x000fc600000006ff */
[----:B------:R-:W-:-:S09]  /*23f0*/  ULEA UR5, UR6, UR4, 0x3 ;  /* 0x0000000406057291 */ /* 0x000fd2000f8e18ff */
[----:B------:R-:W1:Y:S02]  /*2400*/  SYNCS.PHASECHK.TRANS64.TRYWAIT P0, [UR5], R3 ;  /* 0x00000003ff0075a7 */ /* 0x000e640008001105 */
[----:B-1----:R-:W-:Y:S05]  /*2410*/  @!P0 BRA `(.L_x_37) ;  /* 0x0000007000488947 */ /* 0x002fea0003800000 */
.L_x_137:
[----:B------:R-:W-:-:S04]  /*2420*/  UIADD3 UR6, UPT, UPT, UR6, 0x1, URZ ;  /* 0x0000000106067890 */ /* 0x000fc8000fffe0ff */
[----:B------:R-:W-:-:S04]  /*2430*/  UISETP.NE.AND UP0, UPT, UR6, 0xa, UPT ;  /* 0x0000000a0600788c */ /* 0x000fc8000bf05270 */
[----:B------:R-:W-:Y:S02]  /*2440*/  USEL UR7, URZ, 0x1, UP0 ;  /* 0x00000001ff077887 */ /* 0x000fe40008000000 */
[----:B------:R-:W-:-:S04]  /*2450*/  USEL UR6, UR6, URZ, UP0 ;  /* 0x000000ff06067287 */ /* 0x000fc80008000000 */
[----:B------:R-:W-:Y:S01]  /*2460*/  ULEA UR5, UR6, UR4, 0x3 ;  /* 0x0000000406057291 */ /* 0x000fe2000f8e18ff */
[----:B------:R-:W-:-:S04]  /*2470*/  LOP3.LUT R2, R15, UR7, RZ, 0x3c, !PT ;  /* 0x000000070f027c12 */ /* 0x000fc8000f8e3cff */
[----:B-1----:R-:W-:-:S04]  /*2480*/  SHF.L.U32 R3, R2, 0x1f, RZ ;  /* 0x0000001f02037819 */ /* 0x002fc800000006ff */
[----:B------:R-:W1:Y:S02]  /*2490*/  SYNCS.PHASECHK.TRANS64.TRYWAIT P0, [UR5], R3 ;  /* 0x00000003ff0075a7 */ /* 0x000e640008001105 */
[----:B-1----:R-:W-:Y:S05]  /*24a0*/  @!P0 BRA `(.L_x_38) ;  /* 0x00000070003c8947 */ /* 0x002fea0003800000 */
.L_x_139:
        /* <DEDUP_REMOVED lines=9> */
.L_x_141:
        /* <DEDUP_REMOVED lines=9> */
.L_x_143:
        /* <DEDUP_REMOVED lines=9> */
.L_x_145:
        /* <DEDUP_REMOVED lines=9> */
.L_x_147:
        /* <DEDUP_REMOVED lines=9> */
.L_x_149:
        /* <DEDUP_REMOVED lines=9> */
.L_x_151:
        /* <DEDUP_REMOVED lines=9> */
.L_x_153:
[----:B------:R-:W-:-:S04]  /*28a0*/  UIADD3 UR6, UPT, UPT, UR6, 0x1, URZ ;  /* 0x0000000106067890 */ /* 0x000fc8000fffe0ff */
[----:B------:R-:W-:-:S04]  /*28b0*/  UISETP.NE.AND UP0, UPT, UR6, 0xa, UPT ;  /* 0x0000000a0600788c */ /* 0x000fc8000bf05270 */
[----:B------:R-:W-:Y:S02]  /*28c0*/  USEL UR5, URZ, 0x1, UP0 ;  /* 0x00000001ff057887 */ /* 0x000fe40008000000 */
[----:B------:R-:W-:-:S04]  /*28d0*/  USEL UR6, UR6, URZ, UP0 ;  /* 0x000000ff06067287 */ /* 0x000fc80008000000 */
[----:B------:R-:W-:Y:S01]  /*28e0*/  ULEA UR6, UR6, UR4, 0x3 ;  /* 0x0000000406067291 */ /* 0x000fe2000f8e18ff */
[----:B-1----:R-:W-:-:S04]  /*28f0*/  LOP3.LUT R3, R2, UR5, RZ, 0x3c, !PT ;  /* 0x0000000502037c12 */ /* 0x002fc8000f8e3cff */
[----:B------:R-:W-:Y:S01]  /*2900*/  SHF.L.U32 R3, R3, 0x1f, RZ ;  /* 0x0000001f03037819 */ /* 0x000fe200000006ff */
[----:B----4-:R-:W-:-:S07]  /*2910*/  IMAD.U32 R0, RZ, RZ, UR6 ;  /* 0x00000006ff007e24 */ /* 0x010fce000f8e00ff */
.L_x_46:
[----:B-1----:R1:W2:Y:S02]  /*2920*/  SYNCS.PHASECHK.TRANS64.TRYWAIT P0, [R0+URZ], R3 ;  /* 0x00000003000075a7 */ /* 0x0022a400080011ff */
[----:B--2---:R-:W-:Y:S05]  /*2930*/  @!P0 NANOSLEEP.SYNCS 0x989680 ;  /* 0x009896800000895d */ /* 0x004fea0003900000 */
[----:B------:R-:W2:Y:S02]  /*2940*/  @!P0 SYNCS.PHASECHK.TRANS64 P0, [R0+URZ], R3 ;  /* 0x00000003000085a7 */ /* 0x000ea400080010ff */
[----:B--2---:R-:W-:Y:S05]  /*2950*/  @P0 EXIT ;  /* 0x000000000000094d */ /* 0x004fea0003800000 */
[----:B------:R-:W-:Y:S05]  /*2960*/  BRA `(.L_x_46) ;  /* 0xfffffffc00ec7947 */ /* 0x000fea000383ffff */
.L_x_18:
[----:B------:R-:W-:-:S04]  /*2970*/  UISETP.NE.AND UP1, UPT, UR37, URZ, UPT ;  /* 0x000000ff2500728c */ /* 0x000fc8000bf25270 */
[----:B------:R-:W-:-:S09]  /*2980*/  UISETP.NE.OR UP1, UPT, UR8, 0x1, UP1 ;  /* 0x000000010800788c */ /* 0x000fd20008f25670 */
[----:B------:R-:W-:Y:S05]  /*2990*/  BRA.U UP1, `(.L_x_47) ;  /* 0x0000000501487547 */ /* 0x000fea000b800000 */
[----:B------:R-:W-:Y:S01]  /*29a0*/  ISETP.NE.AND P2, PT, R2, RZ, PT ;  /* 0x000000ff0200720c */ /* 0x000fe20003f45270 */
[----:B------:R-:W-:Y:S01]  /*29b0*/  IMAD.MOV.U32 R12, RZ, RZ, 0x1 ;  /* 0x00000001ff0c7424 */ /* 0x000fe200078e00ff */
[----:B------:R-:W-:Y:S02]  /*29c0*/  CS2R R10, SRZ ;  /* 0x00000000000a7805 */ /* 0x000fe4000001ff00 */
[----:B------:R-:W-:Y:S01]  /*29d0*/  CS2R R8, SRZ ;  /* 0x0000000000087805 */ /* 0x000fe2000001ff00 */
[----:B------:R-:W-:Y:S01]  /*29e0*/  UMOV UR4, 0x400 ;  /* 0x0000040000047882 */ /* 0x000fe20000000000 */
[----:B------:R-:W-:Y:S01]  /*29f0*/  UMOV UR6, URZ ;  /* 0x000000ff00067c82 */ /* 0x000fe20008000000 */
[----:B------:R-:W-:-:S12]  /*2a00*/  ULEA UR37, UR37, UR4, 0x18 ;  /* 0x0000000425257291 */ /* 0x000fd8000f8ec0ff */
.L_x_51:
[----:B------:R-:W-:Y:S02]  /*2a10*/  LEA R0, R8, UR37, 0x3 ;  /* 0x0000002508007c11 */ /* 0x000fe4000f8e18ff */
[----:B------:R-:W-:-:S03]  /*2a20*/  SHF.L.U32 R5, R9, 0x1f, RZ ;  /* 0x0000001f09057819 */ /* 0x000fc600000006ff */
[----:B------:R-:W-:Y:S01]  /*2a30*/  VIADD R4, R0, 0x160 ;  /* 0x0000016000047836 */ /* 0x000fe20000000000 */
[----:B------:R-:W1:Y:S02]  /*2a40*/  SYNCS.PHASECHK.TRANS64.TRYWAIT P0, [R0+URZ+0x150], R5 ;  /* 0x00015005000075a7 */ /* 0x000e6400080011ff */
[----:B-1----:R-:W-:Y:S05]  /*2a50*/  @!P0 BRA `(.L_x_48) ;  /* 0x0000006c00908947 */ /* 0x002fea0003800000 */
.L_x_154:
[----:B------:R-:W-:Y:S01]  /*2a60*/  ULEA UR5, UR6, UR37, 0x3 ;  /* 0x0000002506057291 */ /* 0x000fe2000f8e18ff */
[----:B------:R-:W-:Y:S02]  /*2a70*/  PRMT R4, RZ, 0x654, R4 ;  /* 0x00000654ff047816 */ /* 0x000fe40000000004 */
[----:B-1----:R-:W-:Y:S01]  /*2a80*/  SHF.L.U32 R5, R12, 0x1f, RZ ;  /* 0x0000001f0c057819 */ /* 0x002fe200000006ff */
[----:B------:R-:W-:Y:S01]  /*2a90*/  UIADD3 UR4, UPT, UPT, UR5, 0xf0, URZ ;  /* 0x000000f005047890 */ /* 0x000fe2000fffe0ff */
[----:B------:R1:W-:Y:S05]  /*2aa0*/  SYNCS.ARRIVE.TRANS64.RED.A1T0 RZ, [R4+URZ], RZ ;  /* 0x000000ff04ff79a7 */ /* 0x0003ea00081004ff */
[----:B------:R-:W-:Y:S01]  /*2ab0*/  IMAD.U32 R7, RZ, RZ, UR4 ;  /* 0x00000004ff077e24 */ /* 0x000fe2000f8e00ff */
[----:B------:R-:W2:Y:S04]  /*2ac0*/  SYNCS.PHASECHK.TRANS64.TRYWAIT P0, [UR5+0x100], R5 ;  /* 0x00010005ff0075a7 */ /* 0x000ea80008001105 */
[----:B------:R-:W-:Y:S01]  /*2ad0*/  PRMT R6, R2, 0x654, R7 ;  /* 0x0000065402067816 */ /* 0x000fe20000000007 */
[----:B-1----:R-:W-:Y:S01]  /*2ae0*/  @!P2 IMAD.MOV.U32 R4, RZ, RZ, 0x10 ;  /* 0x00000010ff04a424 */ /* 0x002fe200078e00ff */
[----:B--2---:R-:W-:Y:S06]  /*2af0*/  @!P0 BRA `(.L_x_49) ;  /* 0x0000006c007c8947 */ /* 0x004fec0003800000 */
.L_x_156:
[----:B------:R-:W-:Y:S01]  /*2b00*/  ULEA UR4, UR6, UR37, 0x4 ;  /* 0x0000002506047291 */ /* 0x000fe2000f8e20ff */
[----:B------:R-:W-:Y:S01]  /*2b10*/  SEL R3, R6, R3, !P2 ;  /* 0x0000000306037207 */ /* 0x000fe20005000000 */
[----:B------:R-:W-:Y:S01]  /*2b20*/  UIADD3 UR5, UPT, UPT, UR5, 0xf0, URZ ;  /* 0x000000f005057890 */ /* 0x000fe2000fffe0ff */
[----:B-1----:R-:W-:Y:S01]  /*2b30*/  LEA R0, R11, UR37, 0x3 ;  /* 0x000000250b007c11 */ /* 0x002fe2000f8e18ff */
[----:B------:R-:W-:Y:S01]  /*2b40*/  UIADD3 UR4, UPT, UPT, UR4, 0x180, URZ ;  /* 0x0000018004047890 */ /* 0x000fe2000fffe0ff */
[----:B------:R-:W-:Y:S01]  /*2b50*/  SHF.L.U32 R5, R10, 0x1f, RZ ;  /* 0x0000001f0a057819 */ /* 0x000fe200000006ff */
[----:B------:R1:W-:Y:S01]  /*2b60*/  @!P2 SYNCS.ARRIVE.TRANS64.RED RZ, [R3+URZ], R4 ;  /* 0x0000000403ffa9a7 */ /* 0x0003e200080004ff */
[----:B------:R-:W-:Y:S01]  /*2b70*/  UIADD3 UR6, UPT, UPT, UR6, 0x1, URZ ;  /* 0x0000000106067890 */ /* 0x000fe2000fffe0ff */
[----:B------:R-:W-:-:S03]  /*2b80*/  VIADD R8, R8, 0x1 ;  /* 0x0000000108087836 */ /* 0x000fc60000000000 */
[----:B------:R-:W-:Y:S02]  /*2b90*/  UISETP.NE.AND UP0, UPT, UR6, 0x2, UPT ;  /* 0x000000020600788c */ /* 0x000fe4000bf05270 */
[----:B------:R-:W-:Y:S06]  /*2ba0*/  UGETNEXTWORKID.BROADCAST [UR4], [UR5] ;  /* 0x00000000040073ca */ /* 0x000fec0008000100 */
[----:B------:R-:W-:Y:S01]  /*2bb0*/  USEL UR4, URZ, 0x1, UP0 ;  /* 0x00000001ff047887 */ /* 0x000fe20008000000 */
[----:B------:R-:W-:Y:S01]  /*2bc0*/  ISETP.NE.AND P0, PT, R8, 0x2, PT ;  /* 0x000000020800780c */ /* 0x000fe20003f05270 */
[----:B------:R-:W-:Y:S01]  /*2bd0*/  USEL UR6, UR6, URZ, UP0 ;  /* 0x000000ff06067287 */ /* 0x000fe20008000000 */
[----:B------:R-:W2:Y:S03]  /*2be0*/  SYNCS.PHASECHK.TRANS64.TRYWAIT P1, [R0+URZ+0xf0], R5 ;  /* 0x0000f005000075a7 */ /* 0x000ea600080211ff */
[----:B------:R-:W-:Y:S01]  /*2bf0*/  LOP3.LUT R12, R12, UR4, RZ, 0x3c, !PT ;  /* 0x000000040c0c7c12 */ /* 0x000fe2000f8e3cff */
[----:B-12---:R-:W-:Y:S07]  /*2c00*/  @!P1 BRA `(.L_x_50) ;  /* 0x0000006c00509947 */ /* 0x006fee0003800000 */
.L_x_157:
[C---:B------:R-:W-:Y:S01]  /*2c10*/  LEA R4, R11.reuse, UR37, 0x4 ;  /* 0x000000250b047c11 */ /* 0x040fe2000f8e20ff */
[----:B-1----:R-:W-:Y:S01]  /*2c20*/  VIADD R0, R0, 0x100 ;  /* 0x0000010000007836 */ /* 0x002fe20000000000 */
[----:B------:R-:W-:Y:S01]  /*2c30*/  SEL R8, R8, RZ, P0 ;  /* 0x000000ff08087207 */ /* 0x000fe20000000000 */
[----:B------:R-:W-:-:S03]  /*2c40*/  VIADD R11, R11, 0x1 ;  /* 0x000000010b0b7836 */ /* 0x000fc60000000000 */
[----:B------:R-:W1:Y:S01]  /*2c50*/  LDS.128 R4, [R4+0x180] ;  /* 0x0001800004047984 */ /* 0x000e620000000c00 */
[----:B------:R-:W-:Y:S02]  /*2c60*/  PRMT R0, RZ, 0x654, R0 ;  /* 0x00000654ff007816 */ /* 0x000fe40000000000 */
[C---:B------:R-:W-:Y:S01]  /*2c70*/  ISETP.NE.AND P1, PT, R11.reuse, 0x2, PT ;  /* 0x000000020b00780c */ /* 0x040fe20003f25270 */
[----:B------:R-:W-:Y:S01]  /*2c80*/  @!PT LDS RZ, [RZ] ;  /* 0x00000000fffff984 */ /* 0x000fe20000000800 */
[----:B------:R-:W-:Y:S01]  /*2c90*/  @!PT LDS RZ, [RZ] ;  /* 0x00000000fffff984 */ /* 0x000fe20000000800 */
[----:B------:R-:W-:Y:S01]  /*2ca0*/  @!PT LDS RZ, [RZ] ;  /* 0x00000000fffff984 */ /* 0x000fe20000000800 */
[----:B------:R-:W-:Y:S01]  /*2cb0*/  @!PT LDS RZ, [RZ] ;  /* 0x00000000fffff984 */ /* 0x000fe20000000800 */
[----:B------:R2:W-:Y:S06]  /*2cc0*/  MEMBAR.ALL.CTA ;  /* 0x0000000000007992 */ /* 0x0005ec0000008000 */
[----:B--2---:R-:W2:Y:S01]  /*2cd0*/  FENCE.VIEW.ASYNC.S ;  /* 0x00000000000073c6 */ /* 0x004ea20000000000 */
[----:B------:R-:W-:Y:S01]  /*2ce0*/  SEL R11, R11, RZ, P1 ;  /* 0x000000ff0b0b7207 */ /* 0x000fe20000800000 */
[----:B--2---:R2:W-:Y:S01]  /*2cf0*/  SYNCS.ARRIVE.TRANS64.RED.A1T0 RZ, [R0+URZ], RZ ;  /* 0x000000ff00ff79a7 */ /* 0x0045e200081004ff */
[----:B-1----:R-:W-:-:S02]  /*2d00*/  LOP3.LUT P3, RZ, R6, 0x1, RZ, 0xc0, !PT ;  /* 0x0000000106ff7812 */ /* 0x002fc4000786c0ff */
[----:B------:R-:W-:-:S04]  /*2d10*/  SEL R5, RZ, 0x1, P1 ;  /* 0x00000001ff057807 */ /* 0x000fc80000800000 */
[----:B------:R-:W-:Y:S02]  /*2d20*/  LOP3.LUT R10, R10, R5, RZ, 0x3c, !PT ;  /* 0x000000050a0a7212 */ /* 0x000fe400078e3cff */
[----:B--2---:R-:W-:-:S04]  /*2d30*/  SEL R0, RZ, 0x1, P0 ;  /* 0x00000001ff007807 */ /* 0x004fc80000000000 */
[----:B------:R-:W-:Y:S01]  /*2d40*/  LOP3.LUT R9, R9, R0, RZ, 0x3c, !PT ;  /* 0x0000000009097212 */ /* 0x000fe200078e3cff */
[----:B------:R-:W-:Y:S06]  /*2d50*/  @P3 BRA `(.L_x_51) ;  /* 0xfffffffc002c3947 */ /* 0x000fec000383ffff */
[----:B------:R-:W-:Y:S01]  /*2d60*/  ULEA UR5, UR6, UR37, 0x3 ;  /* 0x0000002506057291 */ /* 0x000fe2000f8e18ff */
[----:B------:R-:W-:-:S08]  /*2d70*/  SHF.L.U32 R3, R12, 0x1f, RZ ;  /* 0x0000001f0c037819 */ /* 0x000fd000000006ff */
[----:B------:R-:W1:Y:S02]  /*2d80*/  SYNCS.PHASECHK.TRANS64 P0, [UR5+0x100], R3 ;  /* 0x00010003ff0075a7 */ /* 0x000e640008001005 */
[----:B-1----:R-:W-:Y:S05]  /*2d90*/  @P0 BRA `(.L_x_52) ;  /* 0x0000000000080947 */ /* 0x002fea0003800000 */
[----:B------:R-:W1:Y:S02]  /*2da0*/  SYNCS.PHASECHK.TRANS64.TRYWAIT P0, [UR5+0x100], R3 ;  /* 0x00010003ff0075a7 */ /* 0x000e640008001105 */
[----:B-1----:R-:W-:Y:S05]  /*2db0*/  @!P0 BRA `(.L_x_53) ;  /* 0x0000006800f88947 */ /* 0x002fea0003800000 */
.L_x_52:
[----:B------:R-:W-:-:S04]  /*2dc0*/  UIADD3 UR4, UPT, UPT, UR6, 0x1, URZ ;  /* 0x0000000106047890 */ /* 0x000fc8000fffe0ff */
[----:B------:R-:W-:-:S04]  /*2dd0*/  UISETP.NE.AND UP0, UPT, UR4, 0x2, UPT ;  /* 0x000000020400788c */ /* 0x000fc8000bf05270 */
[----:B------:R-:W-:Y:S02]  /*2de0*/  USEL UR7, URZ, 0x1, UP0 ;  /* 0x00000001ff077887 */ /* 0x000fe40008000000 */
[----:B------:R-:W-:-:S04]  /*2df0*/  USEL UR4, UR4, URZ, UP0 ;  /* 0x000000ff04047287 */ /* 0x000fc80008000000 */
[----:B------:R-:W-:Y:S01]  /*2e00*/  ULEA UR4, UR4, UR37, 0x3 ;  /* 0x0000002504047291 */ /* 0x000fe2000f8e18ff */
[----:B-1----:R-:W-:-:S04]  /*2e10*/  LOP3.LUT R3, R12, UR7, RZ, 0x3c, !PT ;  /* 0x000000070c037c12 */ /* 0x002fc8000f8e3cff */
[----:B------:R-:W-:-:S04]  /*2e20*/  SHF.L.U32 R0, R3, 0x1f, RZ ;  /* 0x0000001f03007819 */ /* 0x000fc800000006ff */
[----:B------:R-:W1:Y:S02]  /*2e30*/  SYNCS.PHASECHK.TRANS64 P0, [UR4+0x100], R0 ;  /* 0x00010000ff0075a7 */ /* 0x000e640008001004 */
[----:B-1----:R-:W-:Y:S05]  /*2e40*/  @P0 EXIT ;  /* 0x000000000000094d */ /* 0x002fea0003800000 */
[----:B------:R-:W-:Y:S02]  /*2e50*/  SHF.L.U32 R3, R3, 0x1f, RZ ;  /* 0x0000001f03037819 */ /* 0x000fe400000006ff */
[----:B------:R-:W-:-:S07]  /*2e60*/  MOV R0, UR4 ;  /* 0x0000000400007c02 */ /* 0x000fce0008000f00 */
.L_x_54:
[----:B-1----:R1:W2:Y:S02]  /*2e70*/  SYNCS.PHASECHK.TRANS64.TRYWAIT P0, [R0+URZ+0x100], R3 ;  /* 0x00010003000075a7 */ /* 0x0022a400080011ff */
[----:B--2---:R-:W-:Y:S05]  /*2e80*/  @!P0 NANOSLEEP.SYNCS 0x989680 ;  /* 0x009896800000895d */ /* 0x004fea0003900000 */
[----:B------:R-:W2:Y:S02]  /*2e90*/  @!P0 SYNCS.PHASECHK.TRANS64 P0, [R0+URZ+0x100], R3 ;  /* 0x00010003000085a7 */ /* 0x000ea400080010ff */
[----:B--2---:R-:W-:Y:S05]  /*2ea0*/  @P0 EXIT ;  /* 0x000000000000094d */ /* 0x004fea0003800000 */
[----:B------:R-:W-:Y:S05]  /*2eb0*/  BRA `(.L_x_54) ;  /* 0xfffffffc00ec7947 */ /* 0x000fea000383ffff */
.L_x_47:
[----:B------:R-:W-:-:S09]  /*2ec0*/  UISETP.NE.AND UP1, UPT, UR8, URZ, UPT ;  /* 0x000000ff0800728c */ /* 0x000fd2000bf25270 */
[----:B------:R-:W-:Y:S05]  /*2ed0*/  BRA.U UP1, `(.L_x_55) ;  /* 0x0000000d01947547 */ /* 0x000fea000b800000 */
[----:B------:R-:W-:Y:S01]  /*2ee0*/  UMOV UR4, 0x40 ;  /* 0x0000004000047882 */ /* 0x000fe20000000000 */
[----:B------:R-:W-:Y:S01]  /*2ef0*/  NOP ;  /* 0x0000000000007918 */ /* 0x000fe20000000000 */
[----:B------:R-:W-:Y:S01]  /*2f00*/  ULEA UR4, UR37, UR4, 0x18 ;  /* 0x0000000425047291 */ /* 0x000fe2000f8ec0ff */
[----:B------:R-:W-:Y:S02]  /*2f10*/  UMOV UR5, 0x400 ;  /* 0x0000040000057882 */ /* 0x000fe40000000000 */
[----:B------:R-:W-:-:S06]  /*2f20*/  ULEA UR37, UR37, UR5, 0x18 ;  /* 0x0000000525257291 */ /* 0x000fcc000f8ec0ff */
[----:B------:R-:W1:Y:S02]  /*2f30*/  LDS.U8 R0, [UR4+0x1c] ;  /* 0x00001c04ff007984 */ /* 0x000e640008000000 */
[----:B-1----:R-:W-:-:S13]  /*2f40*/  ISETP.NE.AND P0, PT, R0, RZ, PT ;  /* 0x000000ff0000720c */ /* 0x002fda0003f05270 */
[----:B------:R-:W-:Y:S05]  /*2f50*/  @P0 BRA `(.L_x_56) ;  /* 0x0000000000580947 */ /* 0x000fea0003800000 */
[----:B------:R-:W-:-:S13]  /*2f60*/  ELECT P0, URZ, PT ;  /* 0x0000000000ff782f */ /* 0x000fda0003800000 */
[----:B------:R-:W-:Y:S05]  /*2f70*/  @!P0 BRA `(.L_x_57) ;  /* 0x0000000000608947 */ /* 0x000fea0003800000 */
[----:B------:R-:W-:Y:S01]  /*2f80*/  UMOV UR5, 0x10 ;  /* 0x0000001000057882 */ /* 0x000fe20000000000 */
[----:B------:R-:W-:Y:S01]  /*2f90*/  HFMA2 R0, -RZ, RZ, 0, 5.9604644775390625e-08 ;  /* 0x00000001ff007431 */ /* 0x000fe200000001ff */
[----:B------:R-:W-:-:S03]  /*2fa0*/  MOV R2, 0xffff ;  /* 0x0000ffff00027802 */ /* 0x000fc60000000f00 */
[----:B------:R-:W-:Y:S04]  /*2fb0*/  DEPBAR.LE SB1, 0x36 ;  /* 0x00009d800000791a */ /* 0x000fe80000000000 */
[----:B------:R-:W1:Y:S02]  /*2fc0*/  UTCATOMSWS.FIND_AND_SET.ALIGN UP0, UR5, UR5 ;  /* 0x00000005000575e3 */ /* 0x000e640008000800 */
[----:B-1----:R-:W-:Y:S01]  /*2fd0*/  MOV R3, UR5 ;  /* 0x0000000500037c02 */ /* 0x002fe20008000f00 */
[----:B------:R-:W-:Y:S06]  /*2fe0*/  BRA.U UP0, `(.L_x_58) ;  /* 0x0000000100187547 */ /* 0x000fec000b800000 */
.L_x_59:
[----:B------:R-:W-:Y:S05]  /*2ff0*/  NANOSLEEP 0x64 ;  /* 0x000000640000795d */ /* 0x000fea0003800000 */
[----:B------:R-:W-:-:S05]  /*3000*/  UMOV UR5, 0x10 ;  /* 0x0000001000057882 */ /* 0x000fca0000000000 */
[----:B------:R-:W-:Y:S04]  /*3010*/  DEPBAR.LE SB1, 0x36 ;  /* 0x00009d800000791a */ /* 0x000fe80000000000 */
[----:B------:R-:W1:Y:S02]  /*3020*/  UTCATOMSWS.FIND_AND_SET.ALIGN UP0, UR5, UR5 ;  /* 0x00000005000575e3 */ /* 0x000e640008000800 */
[----:B-1----:R-:W-:Y:S01]  /*3030*/  MOV R3, UR5 ;  /* 0x0000000500037c02 */ /* 0x002fe20008000f00 */
[----:B------:R-:W-:Y:S05]  /*3040*/  BRA.U !UP0, `(.L_x_59) ;  /* 0xfffffffd08e87547 */ /* 0x000fea000b83ffff */
.L_x_58:
[-C--:B------:R-:W-:Y:S02]  /*3050*/  SHF.L.U32 R2, R2, R3.reuse, RZ ;  /* 0x0000000302027219 */ /* 0x080fe400000006ff */
[----:B------:R-:W-:Y:S01]  /*3060*/  SHF.L.U32 R0, R0, R3, RZ ;  /* 0x0000000300007219 */ /* 0x000fe200000006ff */
[----:B------:R-:W-:Y:S02]  /*3070*/  IMAD.SHL.U32 R3, R3, 0x20, RZ ;  /* 0x0000002003037824 */ /* 0x000fe400078e00ff */
[----:B------:R1:W-:Y:S04]  /*3080*/  ATOMS.OR RZ, [UR4+0x14], R2 ;  /* 0x00001402ffff798c */ /* 0x0003e8000b000004 */
[----:B------:R1:W-:Y:S04]  /*3090*/  ATOMS.OR RZ, [UR4+0x18], R0 ;  /* 0x00001800ffff798c */ /* 0x0003e8000b000004 */
[----:B------:R1:W-:Y:S01]  /*30a0*/  STS [UR37+0x1a0], R3 ;  /* 0x0001a003ff007988 */ /* 0x0003e20008000825 */
[----:B------:R-:W-:Y:S05]  /*30b0*/  BRA `(.L_x_57) ;  /* 0x0000000000107947 */ /* 0x000fea0003800000 */
.L_x_56:
[----:B------:R-:W-:Y:S02]  /*30c0*/  MOV R0, 0xffffffff ;  /* 0xffffffff00007802 */ /* 0x000fe40000000f00 */
[----:B------:R-:W-:-:S03]  /*30d0*/  MOV R2, 0x3100 ;  /* 0x0000310000027802 */ /* 0x000fc60000000f00 */
[----:B------:R1:W-:Y:S04]  /*30e0*/  STS [UR37+0x1a0], R0 ;  /* 0x0001a000ff007988 */ /* 0x0003e80008000825 */
[----:B-1-3-5:R-:W-:Y:S05]  /*30f0*/  CALL.REL.NOINC `($__internal_1_$__cuda_sm10x_tcgen05_guardrail_trap_phase_invalid_during_alloc) ;  /* 0x00000070003c7944 */ /* 0x02afea0003c00000 */
.L_x_57:
[----:B------:R-:W-:Y:S05]  /*3100*/  WARPSYNC.ALL ;  /* 0x0000000000007948 */ /* 0x000fea0003800000 */
[----:B------:R-:W2:Y:S01]  /*3110*/  S2UR UR6, SR_CgaCtaId ;  /* 0x00000000000679c3 */ /* 0x000ea20000008800 */
[----:B------:R-:W-:Y:S01]  /*3120*/  UMOV UR4, 0x400 ;  /* 0x0000040000047882 */ /* 0x000fe20000000000 */
[----:B------:R-:W-:-:S06]  /*3130*/  NOP ;  /* 0x0000000000007918 */ /* 0x000fcc0000000000 */
[----:B------:R-:W-:Y:S06]  /*3140*/  BAR.ARV 0x6, 0xa0 ;  /* 0x0182800000007b1d */ /* 0x000fec0000002000 */
[----:B------:R-:W4:Y:S01]  /*3150*/  LDCU UR7, c[0x0][0x38c] ;  /* 0x00007180ff0777ac */ /* 0x000f220008000800 */
[----:B------:R-:W-:Y:S01]  /*3160*/  IMAD.MOV.U32 R11, RZ, RZ, 0x1 ;  /* 0x00000001ff0b7424 */ /* 0x000fe200078e00ff */
[----:B------:R-:W-:Y:S01]  /*3170*/  CS2R R8, SRZ ;  /* 0x0000000000087805 */ /* 0x000fe2000001ff00 */
[----:B------:R-:W-:Y:S01]  /*3180*/  IMAD.MOV.U32 R10, RZ, RZ, RZ ;  /* 0x000000ffff0a7224 */ /* 0x000fe200078e00ff */
[----:B------:R-:W-:Y:S01]  /*3190*/  UMOV UR18, URZ ;  /* 0x000000ff00127c82 */ /* 0x000fe20008000000 */
[----:B------:R-:W-:Y:S01]  /*31a0*/  UMOV UR17, URZ ;  /* 0x000000ff00117c82 */ /* 0x000fe20008000000 */
[----:B------:R-:W-:Y:S01]  /*31b0*/  UMOV UR22, 0x0 ;  /* 0x0000000000167882 */ /* 0x000fe20000000000 */
[----:B------:R-:W-:Y:S01]  /*31c0*/  UMOV UR23, 0x44004a0 ;  /* 0x044004a000177882 */ /* 0x000fe20000000000 */
[----:B------:R-:W-:Y:S01]  /*31d0*/  UMOV UR20, 0x0 ;  /* 0x0000000000147882 */ /* 0x000fe20000000000 */
[----:B------:R-:W-:Y:S01]  /*31e0*/  UMOV UR21, 0x44004a0 ;  /* 0x044004a000157882 */ /* 0x000fe20000000000 */
[----:B--2---:R-:W-:Y:S01]  /*31f0*/  ULEA UR6, UR6, UR4, 0x18 ;  /* 0x0000000406067291 */ /* 0x004fe2000f8ec0ff */
[----:B------:R-:W2:Y:S03]  /*3200*/  LDCU UR4, c[0x0][0x38c] ;  /* 0x00007180ff0477ac */ /* 0x000ea60008000800 */
[----:B------:R-:W-:-:S02]  /*3210*/  UIADD3 UR11, UPT, UPT, UR6, 0x6400, URZ ;  /* 0x00006400060b7890 */ /* 0x000fc4000fffe0ff */
[----:B----4-:R-:W-:-:S03]  /*3220*/  UIADD3 UR7, UPT, UPT, UR7, 0x3f, URZ ;  /* 0x0000003f07077890 */ /* 0x010fc6000fffe0ff */
[----:B-1----:R-:W1:Y:S01]  /*3230*/  LDS R0, [UR6+0x1a0] ;  /* 0x0001a006ff007984 */ /* 0x002e620008000800 */
[----:B------:R-:W-:Y:S02]  /*3240*/  UIADD3 UR12, UPT, UPT, UR6, 0x10400, URZ ;  /* 0x00010400060c7890 */ /* 0x000fe4000fffe0ff */
[----:B------:R-:W-:Y:S02]  /*3250*/  USHF.R.S32.HI UR5, URZ, 0x1f, UR7 ;  /* 0x0000001fff057899 */ /* 0x000fe40008011407 */
[----:B------:R-:W-:Y:S02]  /*3260*/  USHF.R.U32.HI UR11, URZ, 0x4, UR11 ;  /* 0x00000004ff0b7899 */ /* 0x000fe4000801160b */
[----:B------:R-:W-:Y:S02]  /*3270*/  ULEA.HI UR5, UR5, UR7, URZ, 0x6 ;  /* 0x0000000705057291 */ /* 0x000fe4000f8f30ff */
[----:B------:R-:W-:Y:S02]  /*3280*/  USHF.R.U32.HI UR12, URZ, 0x4, UR12 ;  /* 0x00000004ff0c7899 */ /* 0x000fe4000801160c */
[----:B------:R-:W-:-:S02]  /*3290*/  USHF.R.S32.HI UR5, URZ, 0x6, UR5 ;  /* 0x00000006ff057899 */ /* 0x000fc40008011405 */
[----:B------:R-:W-:Y:S02]  /*32a0*/  ULOP3.LUT UR11, UR11, 0x3fff, URZ, 0xc0, !UPT ;  /* 0x00003fff0b0b7892 */ /* 0x000fe4000f8ec0ff */
[----:B------:R-:W-:Y:S02]  /*32b0*/  UISETP.LT.AND UP0, UPT, UR5, 0x1, UPT ;  /* 0x000000010500788c */ /* 0x000fe4000bf01270 */
[----:B------:R-:W-:Y:S02]  /*32c0*/  ULOP3.LUT UR12, UR12, 0x3fff, URZ, 0xc0, !UPT ;  /* 0x00003fff0c0c7892 */ /* 0x000fe4000f8ec0ff */
[----:B------:R-:W-:Y:S02]  /*32d0*/  USEL UR10, UR5, 0x1, !UP0 ;  /* 0x00000001050a7887 */ /* 0x000fe4000c000000 */
[----:B------:R-:W-:Y:S02]  /*32e0*/  ULOP3.LUT UR11, UR11, 0x10000, URZ, 0xfc, !UPT ;  /* 0x000100000b0b7892 */ /* 0x000fe4000f8efcff */
[----:B------:R-:W-:-:S02]  /*32f0*/  ULOP3.LUT UR12, UR12, 0x10000, URZ, 0xfc, !UPT ;  /* 0x000100000c0c7892 */ /* 0x000fc4000f8efcff */
[----:B------:R-:W-:Y:S02]  /*3300*/  UIADD3 UR10, UPT, UPT, -UR10, URZ, URZ ;  /* 0x000000ff0a0a7290 */ /* 0x000fe4000fffe1ff */
[----:B--2---:R-:W-:Y:S01]  /*3310*/  UISETP.GE.AND UP3, UPT, UR4, 0x1, UPT ;  /* 0x000000010400788c */ /* 0x004fe2000bf66270 */
[----:B-1----:R-:W-:-:S15]  /*3320*/  R2UR UR19, R0 ;  /* 0x00000000001372ca */ /* 0x002fde00000e0000 */
.L_x_66:
[----:B------:R-:W-:Y:S02]  /*3330*/  LEA R0, R10, UR6, 0x3 ;  /* 0x000000060a007c11 */ /* 0x000fe4000f8e18ff */
[----:B------:R-:W-:Y:S02]  /*3340*/  SHF.L.U32 R5, R9, 0x1f, RZ ;  /* 0x0000001f09057819 */ /* 0x000fe400000006ff */
[----:B------:R-:W-:Y:S01]  /*3350*/  PLOP3.LUT P0, PT, PT, PT, UP3, 0x80, 0x8 ;  /* 0x000000000008781c */ /* 0x000fe20003f0f038 */
[----:B------:R-:W-:Y:S01]  /*3360*/  VIADD R3, R0, 0x100 ;  /* 0x0000010000037836 */ /* 0x000fe20000000000 */
[----:B-1----:R-:W1:Y:S02]  /*3370*/  SYNCS.PHASECHK.TRANS64.TRYWAIT P1, [R0+URZ+0xf0], R5 ;  /* 0x0000f005000075a7 */ /* 0x002e6400080211ff */
[----:B-1--4-:R-:W-:Y:S09]  /*3380*/  @!P1 BRA `(.L_x_60) ;  /* 0x00000064009c9947 */ /* 0x012ff20003800000 */
.L_x_159:
[----:B------:R-:W-:Y:S01]  /*3390*/  LEA R4, R10, UR6, 0x4 ;  /* 0x000000060a047c11 */ /* 0x000fe2000f8e20ff */
[----:B------:R-:W-:Y:S01]  /*33a0*/  @UP3 ULEA UR4, UR17, UR6, 0x3 ;  /* 0x0000000611043291 */ /* 0x000fe2000f8e18ff */
[----:B------:R-:W-:Y:S01]  /*33b0*/  PLOP3.LUT P2, PT, PT, PT, PT, 0x80, 0x8 ;  /* 0x000000000008781c */ /* 0x000fe20003f4f070 */
[----:B------:R-:W-:Y:S01]  /*33c0*/  ULEA UR8, UR18, UR6, 0x3 ;  /* 0x0000000612087291 */ /* 0x000fe2000f8e18ff */
[----:B------:R-:W-:Y:S02]  /*33d0*/  PRMT R3, RZ, 0x654, R3 ;  /* 0x00000654ff037816 */ /* 0x000fe40000000003 */
[----:B-1----:R-:W1:Y:S01]  /*33e0*/  LDS.128 R4, [R4+0x180] ;  /* 0x0001800004047984 */ /* 0x002e620000000c00 */
[----:B------:R-:W-:Y:S02]  /*33f0*/  @P0 SHF.L.U32 R2, R8, 0x1f, RZ ;  /* 0x0000001f08020819 */ /* 0x000fe400000006ff */
[----:B------:R-:W-:Y:S01]  /*3400*/  SHF.L.U32 R0, R11, 0x1f, RZ ;  /* 0x0000001f0b007819 */ /* 0x000fe200000006ff */
[----:B------:R-:W-:Y:S01]  /*3410*/  @!PT LDS RZ, [RZ] ;  /* 0x00000000fffff984 */ /* 0x000fe20000000800 */
[----:B------:R-:W-:Y:S01]  /*3420*/  @!PT LDS RZ, [RZ] ;  /* 0x00000000fffff984 */ /* 0x000fe20000000800 */
[----:B------:R-:W-:Y:S01]  /*3430*/  @!PT LDS RZ, [RZ] ;  /* 0x00000000fffff984 */ /* 0x000fe20000000800 */
[----:B------:R-:W-:Y:S01]  /*3440*/  @!PT LDS RZ, [RZ] ;  /* 0x00000000fffff984 */ /* 0x000fe20000000800 */
[----:B------:R2:W-:Y:S06]  /*3450*/  MEMBAR.ALL.CTA ;  /* 0x0000000000007992 */ /* 0x0005ec0000008000 */
[----:B--2---:R-:W2:Y:S02]  /*3460*/  FENCE.VIEW.ASYNC.S ;  /* 0x00000000000073c6 */ /* 0x004ea40000000000 */
[----:B--2---:R2:W-:Y:S01]  /*3470*/  SYNCS.ARRIVE.TRANS64.RED.A1T0 RZ, [R3+URZ], RZ ;  /* 0x000000ff03ff79a7 */ /* 0x0045e200081004ff */
[----:B------:R2:W4:Y:S01]  /*3480*/  @P0 SYNCS.PHASECHK.TRANS64.TRYWAIT P2, [UR4], R2 ;  /* 0x00000002ff0005a7 */ /* 0x0005220008041104 */
[----:B------:R-:W-:Y:S01]  /*3490*/  ULEA.HI UR4, UR18, UR18, URZ, 0x1 ;  /* 0x0000001212047291 */ /* 0x000fe2000f8f08ff */
[----:B-1----:R-:W-:-:S03]  /*34a0*/  LOP3.LUT P1, RZ, R6, 0x1, RZ, 0xc0, !PT ;  /* 0x0000000106ff7812 */ /* 0x002fc6000782c0ff */
[----:B------:R-:W-:Y:S02]  /*34b0*/  USHF.L.U32 UR9, UR4, 0x7, URZ ;  /* 0x0000000704097899 */ /* 0x000fe400080006ff */
[----:B------:R-:W-:Y:S02]  /*34c0*/  ULOP3.LUT UR4, UR4, 0xffe, URZ, 0xc0, !UPT ;  /* 0x00000ffe04047892 */ /* 0x000fe4000f8ec0ff */
[----:B------:R-:W-:Y:S02]  /*34d0*/  ULOP3.LUT UR9, UR9, 0xffffff00, URZ, 0xc0, !UPT ;  /* 0xffffff0009097892 */ /* 0x000fe4000f8ec0ff */
[----:B------:R-:W-:Y:S02]  /*34e0*/  UIADD3 UR4, UPT, UPT, -UR4, UR18, URZ ;  /* 0x0000001204047290 */ /* 0x000fe4000fffe1ff */
[----:B------:R-:W-:Y:S01]  /*34f0*/  UIADD3 UR9, UPT, UPT, UR19, UR9, URZ ;  /* 0x0000000913097290 */ /* 0x000fe2000fffe0ff */
[----:B------:R-:W1:Y:S03]  /*3500*/  SYNCS.PHASECHK.TRANS64.TRYWAIT P0, [UR8+0x130], R0 ;  /* 0x00013000ff0075a7 */ /* 0x000e660008001108 */
[----:B------:R-:W-:Y:S01]  /*3510*/  ULEA UR9, UR4, UR9, 0x14 ;  /* 0x0000000904097291 */ /* 0x000fe2000f8ea0ff */
[----:B-12-4-:R-:W-:Y:S11]  /*3520*/  @!P0 BRA `(.L_x_61) ;  /* 0x0000006400488947 */ /* 0x016ff60003800000 */
.L_x_161:
[----:B------:R-:W-:Y:S01]  /*3530*/  IADD3 R10, PT, PT, R10, 0x1, RZ ;  /* 0x000000010a0a7810 */ /* 0x000fe20007ffe0ff */
[----:B------:R-:W-:Y:S06]  /*3540*/  BRA.U !UP3, `(.L_x_62) ;  /* 0x000000010b987547 */ /* 0x000fec000b800000 */
[----:B------:R-:W-:Y:S01]  /*3550*/  UPLOP3.LUT UP4, UPT, UPT, UPT, UPT, 0x40, 0x4 ;  /* 0x000000000004789c */ /* 0x000fe20003f8e870 */
[----:B------:R-:W-:Y:S01]  /*3560*/  UMOV UR16, UR10 ;  /* 0x0000000a00107c82 */ /* 0x000fe20008000000 */
[----:B------:R-:W-:Y:S01]  /*3570*/  UMOV UR15, UR5 ;  /* 0x00000005000f7c82 */ /* 0x000fe20008000000 */
[----:B------:R-:W-:-:S08]  /*3580*/  UMOV UR14, UR17 ;  /* 0x00000011000e7c82 */ /* 0x000fd00008000000 */
.L_x_65:
[----:B------:R-:W-:Y:S02]  /*3590*/  UIADD3 UR16, UPT, UPT, UR16, 0x1, URZ ;  /* 0x0000000110107890 */ /* 0x000fe4000fffe0ff */
[----:B--2---:R-:W-:Y:S02]  /*35a0*/  ULEA UR7, UR14, UR6, 0x3 ;  /* 0x000000060e077291 */ /* 0x004fe4000f8e18ff */
[----:B------:R-:W-:Y:S01]  /*35b0*/  UISETP.NE.AND UP0, UPT, UR16, URZ, UPT ;  /* 0x000000ff1000728c */ /* 0x000fe2000bf05270 */
[----:B----4-:R-:W-:Y:S10]  /*35c0*/  @P2 BRA `(.L_x_63) ;  /* 0x00000000000c2947 */ /* 0x010ff40003800000 */
[----:B-1----:R-:W-:Y:S04]  /*35d0*/  SHF.L.U32 R3, R8, 0x1f, RZ ;  /* 0x0000001f08037819 */ /* 0x002fe800000006ff */
[----:B------:R-:W1:Y:S02]  /*35e0*/  SYNCS.PHASECHK.TRANS64.TRYWAIT P0, [UR7], R3 ;  /* 0x00000003ff0075a7 */ /* 0x000e640008001107 */
[----:B-1----:R-:W-:Y:S05]  /*35f0*/  @!P0 BRA `(.L_x_64) ;  /* 0x00000064002c8947 */ /* 0x002fea0003800000 */
.L_x_63:
[----:B------:R-:W-:Y:S01]  /*3600*/  UISETP.NE.AND UP1, UPT, UR15, 0x1, UPT ;  /* 0x000000010f00788c */ /* 0x000fe2000bf25270 */
[----:B------:R-:W-:Y:S01]  /*3610*/  PLOP3.LUT P2, PT, PT, PT, PT, 0x80, 0x8 ;  /* 0x000000000008781c */ /* 0x000fe20003f4f070 */
[----:B------:R-:W-:Y:S02]  /*3620*/  UIADD3 UR17, UPT, UPT, UR14, 0x1, URZ ;  /* 0x000000010e117890 */ /* 0x000fe4000fffe0ff */
[----:B------:R-:W-:Y:S02]  /*3630*/  ULEA UR24, UR14, UR12, 0xa ;  /* 0x0000000c0e187291 */ /* 0x000fe4000f8e50ff */
[----:B------:R-:W-:Y:S01]  /*3640*/  UISETP.NE.AND UP2, UPT, UR17, 0xa, UPT ;  /* 0x0000000a1100788c */ /* 0x000fe2000bf45270 */
[----:B------:R-:W-:Y:S01]  /*3650*/  PLOP3.LUT P0, PT, PT, PT, UP1, 0x80, 0x8 ;  /* 0x000000000008781c */ /* 0x000fe20003f0f018 */
[----:B------:R-:W-:Y:S02]  /*3660*/  ULEA UR26, UR14, UR11, 0x8 ;  /* 0x0000000b0e1a7291 */ /* 0x000fe4000f8e40ff */
[----:B------:R-:W-:Y:S02]  /*3670*/  USEL UR13, URZ, 0x1, UP2 ;  /* 0x00000001ff0d7887 */ /* 0x000fe40009000000 */
[----:B------:R-:W-:Y:S02]  /*3680*/  USEL UR17, UR17, URZ, UP2 ;  /* 0x000000ff11117287 */ /* 0x000fe40009000000 */
[----:B------:R-:W-:Y:S02]  /*3690*/  UIADD3 UR30, UPT, UPT, UR24, 0x2, URZ ;  /* 0x00000002181e7890 */ /* 0x000fe4000fffe0ff */
[----:B------:R-:W-:Y:S01]  /*36a0*/  @UP1 ULEA UR4, UR17, UR6, 0x3 ;  /* 0x0000000611041291 */ /* 0x000fe2000f8e18ff */
[----:B------:R-:W-:Y:S01]  /*36b0*/  LOP3.LUT R8, R8, UR13, RZ, 0x3c, !PT ;  /* 0x0000000d08087c12 */ /* 0x000fe2000f8e3cff */
[----:B------:R-:W-:Y:S02]  /*36c0*/  UIADD3 UR28, UPT, UPT, UR26, 0x2, URZ ;  /* 0x000000021a1c7890 */ /* 0x000fe4000fffe0ff */
[----:B------:R-:W-:Y:S01]  /*36d0*/  UIADD3 UR7, UPT, UPT, UR7, 0x50, URZ ;  /* 0x0000005007077890 */ /* 0x000fe2000fffe0ff */
[----:B-1----:R-:W-:Y:S01]  /*36e0*/  @P0 SHF.L.U32 R0, R8, 0x1f, RZ ;  /* 0x0000001f08000819 */ /* 0x002fe200000006ff */
[----:B------:R-:W-:Y:S01]  /*36f0*/  UMOV UR25, 0x80004020 ;  /* 0x8000402000197882 */ /* 0x000fe20000000000 */
[----:B------:R-:W-:Y:S01]  /*3700*/  UMOV UR27, 0x80004020 ;  /* 0x80004020001b7882 */ /* 0x000fe20000000000 */
[----:B------:R-:W-:Y:S01]  /*3710*/  UMOV UR31, 0x80004020 ;  /* 0x80004020001f7882 */ /* 0x000fe20000000000 */
[----:B------:R2:W4:Y:S01]  /*3720*/  @P0 SYNCS.PHASECHK.TRANS64.TRYWAIT P2, [UR4], R0 ;  /* 0x00000000ff0005a7 */ /* 0x0005220008041104 */
[----:B------:R-:W-:Y:S01]  /*3730*/  UIADD3 UR15, UPT, UPT, UR15, -0x1, URZ ;  /* 0xffffffff0f0f7890 */ /* 0x000fe2000fffe0ff */
[----:B------:R2:W-:Y:S01]  /*3740*/  UTCIMMA gdesc[UR26], gdesc[UR24], tmem[UR9], tmem[UR22], idesc[UR23], UP4 ;  /* 0x00ff16181a0075ea */ /* 0x0005e2000a000109 */
[----:B------:R-:W-:Y:S01]  /*3750*/  UPLOP3.LUT UP4, UPT, UPT, UPT, UPT, 0x80, 0x8 ;  /* 0x000000000008789c */ /* 0x000fe20003f8f070 */
[----:B------:R-:W-:Y:S01]  /*3760*/  UMOV UR29, 0x80004020 ;  /* 0x80004020001d7882 */ /* 0x000fe20000000000 */
[----:B------:R-:W-:Y:S01]  /*3770*/  UMOV UR14, UR17 ;  /* 0x00000011000e7c82 */ /* 0x000fe20008000000 */
[----:B------:R2:W-:Y:S01]  /*3780*/  UTCIMMA gdesc[UR28], gdesc[UR30], tmem[UR9], tmem[UR20], idesc[UR21], UPT ;  /* 0x00ff141e1c0075ea */ /* 0x0005e2000b800109 */
[----:B------:R2:W-:Y:S01]  /*3790*/  UTCBAR [UR7], URZ ;  /* 0x000000ff070073e9 */ /* 0x0005e200080000ff */
[----:B------:R-:W-:Y:S06]  /*37a0*/  BRA.U UP0, `(.L_x_65) ;  /* 0xfffffffd00787547 */ /* 0x000fec000b83ffff */
.L_x_62:
[----:B------:R-:W-:Y:S01]  /*37b0*/  UIADD3 UR18, UPT, UPT, UR18, 0x1, URZ ;  /* 0x0000000112127890 */ /* 0x000fe2000fffe0ff */
[C---:B------:R-:W-:Y:S01]  /*37c0*/  ISETP.NE.AND P0, PT, R10.reuse, 0x2, PT ;  /* 0x000000020a00780c */ /* 0x040fe20003f05270 */
[----:B------:R-:W-:Y:S02]  /*37d0*/  UIADD3 UR8, UPT, UPT, UR8, 0x110, URZ ;  /* 0x0000011008087890 */ /* 0x000fe4000fffe0ff */
[----:B------:R-:W-:Y:S01]  /*37e0*/  UISETP.NE.AND UP0, UPT, UR18, 0x4, UPT ;  /* 0x000000041200788c */ /* 0x000fe2000bf05270 */
[----:B-12---:R-:W-:Y:S02]  /*37f0*/  SEL R0, RZ, 0x1, P0 ;  /* 0x00000001ff007807 */ /* 0x006fe40000000000 */
[----:B------:R-:W-:Y:S01]  /*3800*/  SEL R10, R10, RZ, P0 ;  /* 0x000000ff0a0a7207 */ /* 0x000fe20000000000 */
[----:B------:R-:W-:Y:S01]  /*3810*/  USEL UR4, URZ, 0x1, UP0 ;  /* 0x00000001ff047887 */ /* 0x000fe20008000000 */
[----:B------:R-:W-:Y:S01]  /*3820*/  LOP3.LUT R9, R9, R0, RZ, 0x3c, !PT ;  /* 0x0000000009097212 */ /* 0x000fe200078e3cff */
[----:B------:R-:W-:Y:S01]  /*3830*/  USEL UR18, UR18, URZ, UP0 ;  /* 0x000000ff12127287 */ /* 0x000fe20008000000 */
[----:B------:R1:W-:Y:S03]  /*3840*/  UTCBAR [UR8], URZ ;  /* 0x000000ff080073e9 */ /* 0x0003e600080000ff */
[----:B------:R-:W-:Y:S01]  /*3850*/  LOP3.LUT R11, R11, UR4, RZ, 0x3c, !PT ;  /* 0x000000040b0b7c12 */ /* 0x000fe2000f8e3cff */
[----:B------:R-:W-:Y:S07]  /*3860*/  @P1 BRA `(.L_x_66) ;  /* 0xfffffff800b01947 */ /* 0x000fee000383ffff */
[----:B------:R-:W2:Y:S01]  /*3870*/  S2UR UR4, SR_CgaCtaId ;  /* 0x00000000000479c3 */ /* 0x000ea20000008800 */
[----:B------:R-:W-:Y:S01]  /*3880*/  ELECT P0, URZ, PT ;  /* 0x0000000000ff782f */ /* 0x000fe20003800000 */
[----:B------:R-:W-:Y:S01]  /*3890*/  IMAD.MOV.U32 R0, RZ, RZ, 0x1 ;  /* 0x00000001ff007424 */ /* 0x000fe200078e00ff */
[----:B------:R-:W-:Y:S01]  /*38a0*/  UIADD3 UR6, UPT, UPT, UR6, 0x130, URZ ;  /* 0x0000013006067890 */ /* 0x000fe2000fffe0ff */
[----:B------:R-:W-:Y:S01]  /*38b0*/  SHF.L.U32 R3, R11, 0x1f, RZ ;  /* 0x0000001f0b037819 */ /* 0x000fe200000006ff */
[----:B------:R-:W-:-:S03]  /*38c0*/  UMOV UR5, 0x40 ;  /* 0x0000004000057882 */ /* 0x000fc60000000000 */
[----:B------:R-:W-:Y:S01]  /*38d0*/  UVIRTCOUNT.DEALLOC.SMPOOL 0x80 ;  /* 0x000000800000784c */ /* 0x000fe20000000000 */
[----:B--2---:R-:W-:Y:S02]  /*38e0*/  ULEA UR4, UR4, UR5, 0x18 ;  /* 0x0000000504047291 */ /* 0x004fe4000f8ec0ff */
[----:B------:R-:W-:-:S07]  /*38f0*/  ULEA UR5, UR18, UR6, 0x3 ;  /* 0x0000000612057291 */ /* 0x000fce000f8e18ff */
[----:B------:R2:W-:Y:S02]  /*3900*/  @P0 STS.U8 [UR4+0x1c], R0 ;  /* 0x00001c00ff000988 */ /* 0x0005e40008000004 */
[----:B------:R-:W3:Y:S02]  /*3910*/  SYNCS.PHASECHK.TRANS64.TRYWAIT P0, [UR5], R3 ;  /* 0x00000003ff0075a7 */ /* 0x000ee40008001105 */
[----:B--23--:R-:W-:Y:S05]  /*3920*/  @!P0 BRA `(.L_x_67) ;  /* 0x0000006000788947 */ /* 0x00cfea0003800000 */
.L_x_164:
[----:B------:R-:W-:-:S04]  /*3930*/  UIADD3 UR7, UPT, UPT, UR18, 0x1, URZ ;  /* 0x0000000112077890 */ /* 0x000fc8000fffe0ff */
[----:B------:R-:W-:-:S04]  /*3940*/  UISETP.NE.AND UP0, UPT, UR7, 0x4, UPT ;  /* 0x000000040700788c */ /* 0x000fc8000bf05270 */
[----:B-1----:R-:W-:Y:S02]  /*3950*/  USEL UR8, URZ, 0x1, UP0 ;  /* 0x00000001ff087887 */ /* 0x002fe40008000000 */
[----:B------:R-:W-:-:S04]  /*3960*/  USEL UR7, UR7, URZ, UP0 ;  /* 0x000000ff07077287 */ /* 0x000fc80008000000 */
[----:B------:R-:W-:Y:S01]  /*3970*/  ULEA UR5, UR7, UR6, 0x3 ;  /* 0x0000000607057291 */ /* 0x000fe2000f8e18ff */
[----:B------:R-:W-:-:S04]  /*3980*/  LOP3.LUT R2, R11, UR8, RZ, 0x3c, !PT ;  /* 0x000000080b027c12 */ /* 0x000fc8000f8e3cff */
[----:B--2---:R-:W-:-:S04]  /*3990*/  SHF.L.U32 R3, R2, 0x1f, RZ ;  /* 0x0000001f02037819 */ /* 0x004fc800000006ff */
[----:B------:R-:W1:Y:S02]  /*39a0*/  SYNCS.PHASECHK.TRANS64.TRYWAIT P0, [UR5], R3 ;  /* 0x00000003ff0075a7 */ /* 0x000e640008001105 */
[----:B-1----:R-:W-:Y:S05]  /*39b0*/  @!P0 BRA `(.L_x_68) ;  /* 0x00000060006c8947 */ /* 0x002fea0003800000 */
.L_x_166:
        /* <DEDUP_REMOVED lines=9> */
.L_x_168:
[----:B------:R-:W-:-:S04]  /*3a50*/  UIADD3 UR7, UPT, UPT, UR7, 0x1, URZ ;  /* 0x0000000107077890 */ /* 0x000fc8000fffe0ff */
[----:B------:R-:W-:-:S04]  /*3a60*/  UISETP.NE.AND UP0, UPT, UR7, 0x4, UPT ;  /* 0x000000040700788c */ /* 0x000fc8000bf05270 */
[----:B------:R-:W-:Y:S02]  /*3a70*/  USEL UR5, URZ, 0x1, UP0 ;  /* 0x00000001ff057887 */ /* 0x000fe40008000000 */
[----:B------:R-:W-:-:S04]  /*3a80*/  USEL UR7, UR7, URZ, UP0 ;  /* 0x000000ff07077287 */ /* 0x000fc80008000000 */
[----:B------:R-:W-:Y:S01]  /*3a90*/  ULEA UR7, UR7, UR6, 0x3 ;  /* 0x0000000607077291 */ /* 0x000fe2000f8e18ff */
[----:B-1----:R-:W-:-:S04]  /*3aa0*/  LOP3.LUT R3, R2, UR5, RZ, 0x3c, !PT ;  /* 0x0000000502037c12 */ /* 0x002fc8000f8e3cff */
[----:B------:R-:W-:-:S04]  /*3ab0*/  SHF.L.U32 R3, R3, 0x1f, RZ ;  /* 0x0000001f03037819 */ /* 0x000fc800000006ff */
[----:B------:R-:W1:Y:S02]  /*3ac0*/  SYNCS.PHASECHK.TRANS64.TRYWAIT P0, [UR7], R3 ;  /* 0x00000003ff0075a7 */ /* 0x000e640008001107 */
[----:B-1----:R-:W-:Y:S05]  /*3ad0*/  @!P0 BRA `(.L_x_70) ;  /* 0x0000006000548947 */ /* 0x002fea0003800000 */
.L_x_170:
[----:B------:R-:W-:Y:S01]  /*3ae0*/  NOP ;  /* 0x0000000000007918 */ /* 0x000fe20000000000 */
[----:B-1----:R-:W1:Y:S01]  /*3af0*/  LDS R0, [UR4+0x14] ;  /* 0x00001404ff007984 */ /* 0x002e620008000800 */
[----:B------:R-:W-:Y:S01]  /*3b00*/  ULOP3.LUT UR6, UR19, 0xffff, URZ, 0xc0, !UPT ;  /* 0x0000ffff13067892 */ /* 0x000fe2000f8ec0ff */
[----:B------:R-:W-:Y:S01]  /*3b10*/  UMOV UR8, 0xffff ;  /* 0x0000ffff00087882 */ /* 0x000fe20000000000 */
[----:B------:R-:W-:Y:S02]  /*3b20*/  UMOV UR5, 0x1 ;  /* 0x0000000100057882 */ /* 0x000fe40000000000 */
[----:B------:R-:W-:-:S04]  /*3b30*/  USHF.R.U32.HI UR6, URZ, 0x5, UR6 ;  /* 0x00000005ff067899 */ /* 0x000fc80008011606 */
[----:B------:R-:W-:Y:S02]  /*3b40*/  USHF.L.U32 UR8, UR8, UR6, URZ ;  /* 0x0000000608087299 */ /* 0x000fe400080006ff */
[----:B------:R-:W-:-:S04]  /*3b50*/  USHF.L.U32 UR5, UR5, UR6, URZ ;  /* 0x0000000605057299 */ /* 0x000fc800080006ff */
[----:B-1----:R-:W-:-:S04]  /*3b60*/  LOP3.LUT R0, R0, UR8, RZ, 0xc0, !PT ;  /* 0x0000000800007c12 */ /* 0x002fc8000f8ec0ff */
[----:B------:R-:W-:-:S13]  /*3b70*/  ISETP.NE.AND P0, PT, R0, UR8, PT ;  /* 0x0000000800007c0c */ /* 0x000fda000bf05270 */
[----:B------:R-:W-:Y:S05]  /*3b80*/  @P0 BRA `(.L_x_71) ;  /* 0x0000000000580947 */ /* 0x000fea0003800000 */
[----:B------:R-:W1:Y:S02]  /*3b90*/  LDS R0, [UR4+0x18] ;  /* 0x00001804ff007984 */ /* 0x000e640008000800 */
[----:B-1----:R-:W-:-:S04]  /*3ba0*/  LOP3.LUT R0, R0, UR5, RZ, 0xc0, !PT ;  /* 0x0000000500007c12 */ /* 0x002fc8000f8ec0ff */
[----:B------:R-:W-:-:S13]  /*3bb0*/  ISETP.NE.AND P0, PT, R0, UR5, PT ;  /* 0x0000000500007c0c */ /* 0x000fda000bf05270 */
[----:B------:R-:W-:Y:S05]  /*3bc0*/  @P0 BRA `(.L_x_72) ;  /* 0x00000000003c0947 */ /* 0x000fea0003800000 */
[----:B------:R-:W1:Y:S01]  /*3bd0*/  S2R R2, SR_LANEID ;  /* 0x0000000000027919 */ /* 0x000e620000000000 */
[----:B------:R-:W-:Y:S01]  /*3be0*/  ULOP3.LUT UR8, URZ, UR8, URZ, 0x33, !UPT ;  /* 0x00000008ff087292 */ /* 0x000fe2000f8e33ff */
[----:B------:R-:W-:Y:S01]  /*3bf0*/  LOP3.LUT R4, RZ, UR5, RZ, 0x33, !PT ;  /* 0x00000005ff047c12 */ /* 0x000fe2000f8e33ff */
[----:B------:R-:W-:Y:S02]  /*3c00*/  VOTEU.ANY UR7, UPT, PT ;  /* 0x0000000000077886 */ /* 0x000fe400038e0100 */
[----:B------:R-:W-:Y:S01]  /*3c10*/  UFLO.U32 UR7, UR7 ;  /* 0x00000007000772bd */ /* 0x000fe200080e0000 */
[----:B------:R-:W2:Y:S01]  /*3c20*/  REDUX UR5, R4 ;  /* 0x00000000040573c4 */ /* 0x000ea20000000000 */
[----:B------:R-:W-:-:S06]  /*3c30*/  IMAD.U32 R0, RZ, RZ, UR8 ;  /* 0x00000008ff007e24 */ /* 0x000fcc000f8e00ff */
[----:B------:R3:W-:Y:S01]  /*3c40*/  UTCATOMSWS.AND URZ, UR8 ;  /* 0x0000000800ff79e3 */ /* 0x0007e20008000000 */
[----:B------:R-:W4:Y:S01]  /*3c50*/  REDUX UR6, R0 ;  /* 0x00000000000673c4 */ /* 0x000f220000000000 */
[----:B-1----:R-:W-:Y:S01]  /*3c60*/  ISETP.EQ.U32.AND P0, PT, R2, UR7, PT ;  /* 0x0000000702007c0c */ /* 0x002fe2000bf02070 */
[----:B--2---:R-:W-:Y:S01]  /*3c70*/  IMAD.U32 R2, RZ, RZ, UR5 ;  /* 0x00000005ff027e24 */ /* 0x004fe2000f8e00ff */
[----:B----4-:R-:W-:-:S11]  /*3c80*/  MOV R3, UR6 ;  /* 0x0000000600037c02 */ /* 0x010fd60008000f00 */
[----:B------:R3:W-:Y:S04]  /*3c90*/  @P0 ATOMS.AND RZ, [UR4+0x14], R3 ;  /* 0x00001403ffff098c */ /* 0x0007e8000a800004 */
[----:B------:R3:W-:Y:S01]  /*3ca0*/  @P0 ATOMS.AND RZ, [UR4+0x18], R2 ;  /* 0x00001802ffff098c */ /* 0x0007e2000a800004 */
[----:B------:R-:W-:Y:S05]  /*3cb0*/  BRA `(.L_x_73) ;  /* 0x0000000000147947 */ /* 0x000fea0003800000 */
.L_x_72:
[----:B------:R-:W-:Y:S02]  /*3cc0*/  MOV R2, 0x3ce0 ;  /* 0x00003ce000027802 */ /* 0x000fe40000000f00 */
[----:B----45:R-:W-:Y:S05]  /*3cd0*/  CALL.REL.NOINC `($__internal_0_$__cuda_sm10x_tcgen05_guardrail_trap_col_being_dealloced_not_returned_by_alloc) ;  /* 0x0000006400387944 */ /* 0x030fea0003c00000 */
[----:B------:R-:W-:Y:S05]  /*3ce0*/  BRA `(.L_x_73) ;  /* 0x0000000000087947 */ /* 0x000fea0003800000 */
.L_x_71:
[----:B------:R-:W-:Y:S02]  /*3cf0*/  MOV R2, 0x3d10 ;  /* 0x00003d1000027802 */ /* 0x000fe40000000f00 */
[----:B----45:R-:W-:Y:S05]  /*3d00*/  CALL.REL.NOINC `($__internal_2_$__cuda_sm10x_tcgen05_guardrail_trap_unallocated_columns_being_dealloced) ;  /* 0x0000006400447944 */ /* 0x030fea0003c00000 */
.L_x_73:
[----:B------:R-:W-:Y:S01]  /*3d10*/  NOP ;  /* 0x0000000000007918 */ /* 0x000fe20000000000 */
[----:B---3--:R-:W-:Y:S05]  /*3d20*/  EXIT ;  /* 0x000000000000794d */ /* 0x008fea0003800000 */
.L_x_55:
[----:B------:R-:W-:-:S09]  /*3d30*/  UISETP.NE.OR UP2, UPT, UR8, 0x3, !UP2 ;  /* 0x000000030800788c */ /* 0x000fd2000d745670 */
[----:B------:R-:W-:Y:S05]  /*3d40*/  BRA.U UP2, `(.L_x_74) ;  /* 0x0000001102147547 */ /* 0x000fea000b800000 */
[----:B------:R-:W1:Y:S01]  /*3d50*/  LDC R0, c[0x0][0xb30] ;  /* 0x0002cc00ff007b82 */ /* 0x000e620000000800 */
[----:B------:R-:W2:Y:S01]  /*3d60*/  LDCU.64 UR8, c[0x0][0x888] ;  /* 0x00011100ff0877ac */ /* 0x000ea20008000a00 */
[----:B------:R-:W-:Y:S02]  /*3d70*/  HFMA2 R29, -RZ, RZ, 0, 0 ;  /* 0x00000000ff1d7431 */ /* 0x000fe400000001ff */
[----:B------:R-:W-:Y:S01]  /*3d80*/  IMAD.MOV.U32 R31, RZ, RZ, 0x1 ;  /* 0x00000001ff1f7424 */ /* 0x000fe200078e00ff */
[----:B------:R-:W-:Y:S01]  /*3d90*/  MOV R23, 0x1000 ;  /* 0x0000100000177802 */ /* 0x000fe20000000f00 */
[----:B------:R-:W4:Y:S01]  /*3da0*/  LDCU.64 UR4, c[0x0][0x890] ;  /* 0x00011200ff0477ac */ /* 0x000f220008000a00 */
[----:B------:R-:W-:Y:S01]  /*3db0*/  IMAD.MOV.U32 R30, RZ, RZ, RZ ;  /* 0x000000ffff1e7224 */ /* 0x000fe200078e00ff */
[----:B------:R-:W3:Y:S01]  /*3dc0*/  LDC R19, c[0x0][0x370] ;  /* 0x0000dc00ff137b82 */ /* 0x000ee20000000800 */
[----:B------:R-:W-:Y:S01]  /*3dd0*/  UMOV UR7, 0x400 ;  /* 0x0000040000077882 */ /* 0x000fe20000000000 */
[----:B------:R-:W-:-:S02]  /*3de0*/  UPLOP3.LUT UP1, UPT, UPT, UPT, UPT, 0x40, 0x4 ;  /* 0x000000000004789c */ /* 0x000fc40003f2e870 */
[----:B------:R-:W-:-:S04]  /*3df0*/  ULEA UR7, UR37, UR7, 0x18 ;  /* 0x0000000725077291 */ /* 0x000fc8000f8ec0ff */
[----:B------:R-:W3:Y:S01]  /*3e00*/  LDC R2, c[0x0][0xb0c] ;  /* 0x0002c300ff027b82 */ /* 0x000ee20000000800 */
[----:B------:R-:W-:Y:S02]  /*3e10*/  UIADD3 UR13, UPT, UPT, UR7, 0xb8, URZ ;  /* 0x000000b8070d7890 */ /* 0x000fe4000fffe0ff */
[----:B--2---:R-:W-:Y:S02]  /*3e20*/  UISETP.NE.U32.AND UP2, UPT, UR8, URZ, UPT ;  /* 0x000000ff0800728c */ /* 0x004fe4000bf45070 */
[----:B------:R-:W-:Y:S02]  /*3e30*/  UIADD3 UR33, UPT, UPT, UR7, 0xa0, URZ ;  /* 0x000000a007217890 */ /* 0x000fe4000fffe0ff */
[----:B----4-:R-:W-:Y:S01]  /*3e40*/  UISETP.NE.U32.AND UP3, UPT, UR4, URZ, UPT ;  /* 0x000000ff0400728c */ /* 0x010fe2000bf65070 */
[----:B------:R-:W2:Y:S01]  /*3e50*/  LDC R18, c[0x0][0xb20] ;  /* 0x0002c800ff127b82 */ /* 0x000ea20000000800 */
[----:B-1----:R-:W-:Y:S01]  /*3e60*/  ISETP.NE.AND P1, PT, R0, 0x1, PT ;  /* 0x000000010000780c */ /* 0x002fe20003f25270 */
[----:B------:R-:W-:-:S02]  /*3e70*/  UISETP.NE.AND.EX UP2, UPT, UR9, URZ, UPT, UP2 ;  /* 0x000000ff0900728c */ /* 0x000fc4000bf45320 */
[----:B------:R-:W-:Y:S02]  /*3e80*/  UIADD3 UR25, UPT, UPT, UR7, 0xa8, URZ ;  /* 0x000000a807197890 */ /* 0x000fe4000fffe0ff */
[----:B------:R-:W-:Y:S02]  /*3e90*/  UIADD3 UR17, UPT, UPT, UR7, 0xb0, URZ ;  /* 0x000000b007117890 */ /* 0x000fe4000fffe0ff */
[----:B------:R-:W1:Y:S01]  /*3ea0*/  LDC.64 R32, c[0x0][0x348] ;  /* 0x0000d200ff207b82 */ /* 0x000e620000000a00 */
[----:B------:R-:W-:Y:S02]  /*3eb0*/  UPRMT UR13, UR37, 0x654, UR13 ;  /* 0x00000654250d7896 */ /* 0x000fe4000800000d */
[----:B------:R-:W-:-:S05]  /*3ec0*/  UISETP.NE.AND.EX UP3, UPT, UR5, URZ, UPT, UP3 ;  /* 0x000000ff0500728c */ /* 0x000fca000bf65330 */
[----:B------:R-:W4:Y:S08]  /*3ed0*/  LDC.64 R16, c[0x0][0xb10] ;  /* 0x0002c400ff107b82 */ /* 0x000f300000000a00 */
[----:B------:R-:W1:Y:S08]  /*3ee0*/  LDC.64 R6, c[0x0][0xb18] ;  /* 0x0002c600ff067b82 */ /* 0x000e700000000a00 */
[----:B------:R-:W1:Y:S08]  /*3ef0*/  LDC.64 R4, c[0x0][0xb28] ;  /* 0x0002ca00ff047b82 */ /* 0x000e700000000a00 */
[----:B--23--:R-:W1:Y:S02]  /*3f00*/  LDC R22, c[0x0][0x374] ;  /* 0x0000dd00ff167b82 */ /* 0x00ce640000000800 */
.L_x_85:
[C---:B------:R-:W-:Y:S02]  /*3f10*/  LEA R0, R30.reuse, UR7, 0x3 ;  /* 0x000000071e007c11 */ /* 0x040fe4000f8e18ff */
[----:B------:R-:W-:Y:S02]  /*3f20*/  SHF.L.U32 R3, R29, 0x1f, RZ ;  /* 0x0000001f1d037819 */ /* 0x000fe400000006ff */
[----:B------:R-:W-:Y:S02]  /*3f30*/  LEA R24, R30, UR7, 0x4 ;  /* 0x000000071e187c11 */ /* 0x000fe4000f8e20ff */
[----:B--2---:R-:W2:Y:S02]  /*3f40*/  SYNCS.PHASECHK.TRANS64.TRYWAIT P0, [R0+URZ+0xf0], R3 ;  /* 0x0000f003000075a7 */ /* 0x004ea400080011ff */
[----:B--2---:R-:W-:Y:S05]  /*3f50*/  @!P0 BRA `(.L_x_75) ;  /* 0x0000005c004c8947 */ /* 0x004fea0003800000 */
.L_x_171:
[----:B------:R-:W-:Y:S01]  /*3f60*/  ISETP.GE.AND P0, PT, R40, 0x1, PT ;  /* 0x000000012800780c */ /* 0x000fe20003f06270 */
[----:B------:R-:W3:Y:S01]  /*3f70*/  LDS.128 R24, [R24+0x180] ;  /* 0x0001800018187984 */ /* 0x000ee20000000c00 */
[----:B--2---:R-:W-:Y:S01]  /*3f80*/  VIADD R0, R0, 0x100 ;  /* 0x0000010000007836 */ /* 0x004fe20000000000 */
[----:B------:R-:W-:Y:S01]  /*3f90*/  @!PT LDS RZ, [RZ] ;  /* 0x00000000fffff984 */ /* 0x000fe20000000800 */
[----:B------:R-:W-:Y:S01]  /*3fa0*/  @!PT LDS RZ, [RZ] ;  /* 0x00000000fffff984 */ /* 0x000fe20000000800 */
[----:B------:R-:W-:Y:S01]  /*3fb0*/  @!PT LDS RZ, [RZ] ;  /* 0x00000000fffff984 */ /* 0x000fe20000000800 */
[----:B------:R-:W-:Y:S01]  /*3fc0*/  @!PT LDS RZ, [RZ] ;  /* 0x00000000fffff984 */ /* 0x000fe20000000800 */
[----:B------:R2:W-:Y:S06]  /*3fd0*/  MEMBAR.ALL.CTA ;  /* 0x0000000000007992 */ /* 0x0005ec0000008000 */
[----:B--2---:R-:W2:Y:S01]  /*3fe0*/  FENCE.VIEW.ASYNC.S ;  /* 0x00000000000073c6 */ /* 0x004ea20000000000 */
[----:B------:R-:W-:Y:S04]  /*3ff0*/  PRMT R0, RZ, 0x654, R0 ;  /* 0x00000654ff007816 */ /* 0x000fe80000000000 */
[----:B--2---:R2:W-:Y:S01]  /*4000*/  SYNCS.ARRIVE.TRANS64.RED.A1T0 RZ, [R0+URZ], RZ ;  /* 0x000000ff00ff79a7 */ /* 0x0045e200081004ff */
[----:B---3--:R-:W-:Y:S11]  /*4010*/  LOP3.LUT P3, RZ, R26, 0x1, RZ, 0xc0, !PT ;  /* 0x000000011aff7812 */ /* 0x008ff6000786c0ff */
[----:B------:R-:W-:Y:S02]  /*4020*/  @!UPT UIADD3 URZ, UPT, UPT, URZ, URZ, URZ ;  /* 0x000000fffffff290 */ /* 0x000fe4000fffe0ff */
[----:B------:R-:W-:Y:S02]  /*4030*/  @P3 MOV R13, R24 ;  /* 0x00000018000d3202 */ /* 0x000fe40000000f00 */
[----:B------:R-:W-:Y:S01]  /*4040*/  @P3 LOP3.LUT R8, R25, 0xffff, RZ, 0xc0, !PT ;  /* 0x0000ffff19083812 */ /* 0x000fe200078ec0ff */
[----:B--2---:R-:W-:Y:S06]  /*4050*/  @!P0 BRA `(.L_x_76) ;  /* 0x0000000000a48947 */ /* 0x004fec0003800000 */
[----:B-1----:R-:W-:Y:S01]  /*4060*/  IMAD.HI.U32 R35, R22, R7, RZ ;  /* 0x0000000716237227 */ /* 0x002fe200078e00ff */
[----:B------:R-:W-:Y:S02]  /*4070*/  ISETP.NE.AND P0, PT, R6, 0x1, PT ;  /* 0x000000010600780c */ /* 0x000fe40003f05270 */
[----:B------:R-:W-:Y:S01]  /*4080*/  ISETP.NE.AND P2, PT, R40, 0x1, PT ;  /* 0x000000012800780c */ /* 0x000fe20003f45270 */
[----:B----4-:R-:W-:Y:S01]  /*4090*/  IMAD.HI.U32 R34, R19, R16, RZ ;  /* 0x0000001013227227 */ /* 0x010fe200078e00ff */
[----:B------:R-:W-:Y:S02]  /*40a0*/  SHF.R.U32.HI R35, RZ, R18, R35 ;  /* 0x00000012ff237219 */ /* 0x000fe40000011623 */
[----:B------:R-:W-:Y:S01]  /*40b0*/  ISETP.NE.AND P4, PT, R2, 0x1, PT ;  /* 0x000000010200780c */ /* 0x000fe20003f85270 */
[----:B------:R-:W-:Y:S01]  /*40c0*/  IMAD.HI.U32 R36, R13, R16, RZ ;  /* 0x000000100d247227 */ /* 0x000fe200078e00ff */
[----:B------:R-:W-:Y:S02]  /*40d0*/  SHF.R.U32.HI R34, RZ, R17, R34 ;  /* 0x00000011ff227219 */ /* 0x000fe40000011622 */
[----:B------:R-:W-:Y:S01]  /*40e0*/  SEL R3, R22, R35, !P0 ;  /* 0x0000002316037207 */ /* 0x000fe20004000000 */
[C---:B------:R-:W-:Y:S01]  /*40f0*/  IMAD.HI.U32 R35, R8.reuse, R7, RZ ;  /* 0x0000000708237227 */ /* 0x040fe200078e00ff */
[----:B------:R-:W-:Y:S02]  /*4100*/  SEL R11, R19, R34, !P4 ;  /* 0x00000022130b7207 */ /* 0x000fe40006000000 */
[----:B------:R-:W-:Y:S01]  /*4110*/  SHF.R.U32.HI R36, RZ, R17, R36 ;  /* 0x00000011ff247219 */ /* 0x000fe20000011624 */
[----:B------:R-:W-:Y:S01]  /*4120*/  IMAD.HI.U32 R38, R3, R4, RZ ;  /* 0x0000000403267227 */ /* 0x000fe200078e00ff */
[----:B------:R-:W-:Y:S03]  /*4130*/  SHF.R.U32.HI R35, RZ, R18, R35 ;  /* 0x00000012ff237219 */ /* 0x000fe60000011623 */
[----:B------:R-:W-:Y:S01]  /*4140*/  IMAD.HI.U32 R34, R11, R4, RZ ;  /* 0x000000040b227227 */ /* 0x000fe200078e00ff */
[----:B------:R-:W-:Y:S02]  /*4150*/  @P2 SHF.R.U32.HI R3, RZ, R5, R38 ;  /* 0x00000005ff032219 */ /* 0x000fe40000011626 */
[----:B------:R-:W-:Y:S02]  /*4160*/  SEL R9, R8, R35, !P0 ;  /* 0x0000002308097207 */ /* 0x000fe40004000000 */
[----:B------:R-:W-:Y:S01]  /*4170*/  @P2 SHF.R.U32.HI R11, RZ, R5, R34 ;  /* 0x00000005ff0b2219 */ /* 0x000fe20000011622 */
[C---:B------:R-:W-:Y:S01]  /*4180*/  IMAD R10, R40.reuse, R3, RZ ;  /* 0x00000003280a7224 */ /* 0x040fe200078e02ff */
[----:B------:R-:W-:Y:S01]  /*4190*/  SEL R3, R13, R36, !P4 ;  /* 0x000000240d037207 */ /* 0x000fe20006000000 */
[C---:B------:R-:W-:Y:S03]  /*41a0*/  IMAD.HI.U32 R14, R9.reuse, R4, RZ ;  /* 0x00000004090e7227 */ /* 0x040fe600078e00ff */
[----:B------:R-:W-:Y:S01]  /*41b0*/  ISETP.GE.AND P0, PT, R9, R10, PT ;  /* 0x0000000a0900720c */ /* 0x000fe20003f06270 */
[C---:B------:R-:W-:Y:S01]  /*41c0*/  IMAD R12, R40.reuse, R11, RZ ;  /* 0x0000000b280c7224 */ /* 0x040fe200078e02ff */
[-C--:B------:R-:W-:Y:S04]  /*41d0*/  SHF.R.U32.HI R14, RZ, R5.reuse, R14 ;  /* 0x00000005ff0e7219 */ /* 0x080fe8000001160e */
[----:B------:R-:W-:Y:S02]  /*41e0*/  ISETP.GE.OR P0, PT, R3, R12, P0 ;  /* 0x0000000c0300720c */ /* 0x000fe40000706670 */
[----:B------:R-:W-:Y:S05]  /*41f0*/  SEL R15, R9, R14, !P2 ;  /* 0x0000000e090f7207 */ /* 0x000fea0005000000 */
[----:B------:R-:W-:Y:S04]  /*4200*/  IMAD.MOV R14, RZ, RZ, -R15 ;  /* 0x000000ffff0e7224 */ /* 0x000fe800078e0a0f */
[----:B------:R-:W-:Y:S02]  /*4210*/  IMAD R14, R40, R14, R9 ;  /* 0x0000000e280e7224 */ /* 0x000fe400078e0209 */
[C---:B------:R-:W-:Y:S05]  /*4220*/  @!P0 IMAD.HI.U32 R10, R3.reuse, R4, RZ ;  /* 0x00000004030a8227 */ /* 0x040fea00078e00ff */
[----:B------:R-:W-:Y:S04]  /*4230*/  @!P0 SHF.R.U32.HI R10, RZ, R5, R10 ;  /* 0x00000005ff0a8219 */ /* 0x000fe8000001160a */
[----:B------:R-:W-:Y:S01]  /*4240*/  @!P0 SEL R0, R3, R10, !P2 ;  /* 0x0000000a03008207 */ /* 0x000fe20005000000 */
[----:B------:R-:W-:Y:S03]  /*4250*/  IMAD.MOV R10, RZ, RZ, -R3 ;  /* 0x000000ffff0a7224 */ /* 0x000fe600078e0a03 */
[----:B------:R-:W-:Y:S01]  /*4260*/  @!P0 IADD3 R15, PT, PT, R15, -R0, RZ ;  /* 0x800000000f0f8210 */ /* 0x000fe20007ffe0ff */
[----:B------:R-:W-:Y:S01]  /*4270*/  @!P0 IMAD R0, R11, R14, R0 ;  /* 0x0000000e0b008224 */ /* 0x000fe200078e0200 */
[----:B------:R-:W-:Y:S01]  /*4280*/  IADD3 R11, PT, PT, -R9, RZ, RZ ;  /* 0x000000ff090b7210 */ /* 0x000fe20007ffe1ff */
[----:B------:R-:W-:Y:S02]  /*4290*/  IMAD R13, R2, R10, R13 ;  /* 0x0000000a020d7224 */ /* 0x000fe400078e020d */
[----:B------:R-:W-:Y:S02]  /*42a0*/  @!P0 IMAD R9, R15, R40, R3 ;  /* 0x000000280f098224 */ /* 0x000fe400078e0203 */
[----:B------:R-:W-:Y:S02]  /*42b0*/  @!P0 IMAD.MOV.U32 R3, RZ, RZ, R0 ;  /* 0x000000ffff038224 */ /* 0x000fe400078e0000 */
[----:B------:R-:W-:Y:S02]  /*42c0*/  IMAD R8, R6, R11, R8 ;  /* 0x0000000b06087224 */ /* 0x000fe400078e0208 */
[----:B------:R-:W-:Y:S02]  /*42d0*/  IMAD R13, R3, R2, R13 ;  /* 0x00000002030d7224 */ /* 0x000fe400078e020d */
[----:B------:R-:W-:Y:S02]  /*42e0*/  IMAD R8, R9, R6, R8 ;  /* 0x0000000609087224 */ /* 0x000fe400078e0208 */
.L_x_76:
[----:B------:R-:W-:Y:S05]  /*42f0*/  BRA.U UP1, `(.L_x_77) ;  /* 0x0000000101107547 */ /* 0x000fea000b800000 */
[----:B------:R-:W-:Y:S04]  /*4300*/  MOV R0, UR6 ;  /* 0x0000000600007c02 */ /* 0x000fe80008000f00 */
[----:B------:R-:W-:Y:S04]  /*4310*/  SHF.L.U32 R3, R0, 0x1f, RZ ;  /* 0x0000001f00037819 */ /* 0x000fe800000006ff */
[----:B------:R-:W2:Y:S02]  /*4320*/  SYNCS.PHASECHK.TRANS64.TRYWAIT P0, [UR7+0xe8], R3 ;  /* 0x0000e803ff0075a7 */ /* 0x000ea40008001107 */
[----:B--2---:R-:W-:Y:S05]  /*4330*/  @!P0 BRA `(.L_x_78) ;  /* 0x0000005800688947 */ /* 0x004fea0003800000 */
.L_x_77:
[----:B------:R-:W-:Y:S02]  /*4340*/  R2UR UR35, R21 ;  /* 0x00000000152372ca */ /* 0x000fe400000e0000 */
[----:B------:R-:W-:Y:S02]  /*4350*/  R2UR UR34, R20 ;  /* 0x00000000142272ca */ /* 0x000fe400000e0000 */
[----:B------:R-:W-:Y:S02]  /*4360*/  ISETP.NE.U32.AND P2, PT, RZ, UR4, PT ;  /* 0x00000004ff007c0c */ /* 0x000fe4000bf45070 */
[----:B------:R-:W-:Y:S02]  /*4370*/  SHF.L.U32 R12, R31, 0x1f, RZ ;  /* 0x0000001f1f0c7819 */ /* 0x000fe400000006ff */
[----:B------:R-:W-:Y:S05]  /*4380*/  ISETP.NE.AND.EX P2, PT, RZ, UR5, PT, P2 ;  /* 0x00000005ff007c0c */ /* 0x000fea000bf45320 */
[----:B------:R-:W-:Y:S02]  /*4390*/  USHF.L.U32 UR35, UR35, 0x6, URZ ;  /* 0x0000000623237899 */ /* 0x000fe400080006ff */
[----:B------:R-:W-:Y:S01]  /*43a0*/  USHF.L.U32 UR34, UR34, 0x8, URZ ;  /* 0x0000000822227899 */ /* 0x000fe200080006ff */
[----:B------:R-:W-:Y:S11]  /*43b0*/  BRA.U !UP3, `(.L_x_79) ;  /* 0x000000010b347547 */ /* 0x000ff6000b800000 */
[----:B------:R-:W-:Y:S01]  /*43c0*/  UPLOP3.LUT UP0, UPT, UPT, UPT, UP2, 0x80, 0x8 ;  /* 0x000000000008789c */ /* 0x000fe20003f0f020 */
[----:B--2---:R-:W-:Y:S02]  /*43d0*/  HFMA2 R0, -RZ, RZ, 0, 5.9604644775390625e-08 ;  /* 0x00000001ff007431 */ /* 0x004fe400000001ff */
[----:B------:R-:W-:Y:S03]  /*43e0*/  IMAD.MOV.U32 R91, RZ, RZ, 0x1 ;  /* 0x00000001ff5b7424 */ /* 0x000fe600078e00ff */
[----:B------:R-:W-:Y:S05]  /*43f0*/  PLOP3.LUT P0, PT, PT, PT, UP0, 0x80, 0x8 ;  /* 0x000000000008781c */ /* 0x000fea0003f0f008 */
[----:B------:R-:W2:Y:S01]  /*4400*/  @UP0 LDCU.64 UR10, c[0x0][0x888] ;  /* 0x00011100ff0a07ac */ /* 0x000ea20008000a00 */
[----:B------:R-:W-:Y:S07]  /*4410*/  @UP0 UIMAD UR8, UR36, UR4, URZ ;  /* 0x00000004240802a4 */ /* 0x000fee000f8e02ff */
[----:B------:R-:W-:Y:S01]  /*4420*/  @!P0 PRMT R91, R0, 0x7610, R91 ;  /* 0x00007610005b8816 */ /* 0x000fe2000000005b */
[----:B--2---:R-:W-:Y:S03]  /*4430*/  @UP0 UIMAD.WIDE UR10, UR8, 0x4, UR10 ;  /* 0x00000004080a08a5 */ /* 0x004fe6000f8e020a */
[----:B------:R-:W2:Y:S03]  /*4440*/  @!UP0 LDCU UR8, c[0x0][0x880] ;  /* 0x00011000ff0887ac */ /* 0x000ea60008000800 */
[----:B------:R-:W-:Y:S01]  /*4450*/  IMAD.U32 R10, RZ, RZ, UR10 ;  /* 0x0000000aff0a7e24 */ /* 0x000fe2000f8e00ff */
[----:B------:R-:W-:Y:S05]  /*4460*/  MOV R11, UR11 ;  /* 0x0000000b000b7c02 */ /* 0x000fea0008000f00 */
[----:B-----5:R3:W5:Y:S02]  /*4470*/  @P0 LDG.E R50, desc[UR46][R10.64] ;  /* 0x0000002e0a320981 */ /* 0x020764000c1e1900 */
[----:B--23--:R-:W-:Y:S07]  /*4480*/  @!P0 IMAD.U32 R50, RZ, RZ, UR8 ;  /* 0x00000008ff328e24 */ /* 0x00cfee000f8e00ff */
.L_x_79:
[----:B-----5:R-:W-:Y:S01]  /*4490*/  @!P2 ISETP.EQ.AND P0, PT, R50, RZ, PT ;  /* 0x000000ff3200a20c */ /* 0x020fe20003f02270 */
[----:B------:R-:W-:Y:S01]  /*44a0*/  @!UPT UIADD3 URZ, UPT, UPT, URZ, URZ, URZ ;  /* 0x000000fffffff290 */ /* 0x000fe2000fffe0ff */
[----:B------:R-:W-:Y:S11]  /*44b0*/  @!P2 BRA `(.L_x_80) ;  /* 0x000000000014a947 */ /* 0x000ff60003800000 */
[----:B------:R-:W-:Y:S02]  /*44c0*/  LOP3.LUT P2, RZ, R91, 0xff, RZ, 0xc0, !PT ;  /* 0x000000ff5bff7812 */ /* 0x000fe4000784c0ff */
[----:B------:R-:W-:Y:S04]  /*44d0*/  PLOP3.LUT P0, PT, PT, PT, UP0, 0x80, 0x8 ;  /* 0x000000000008781c */ /* 0x000fe80003f0f008 */
[----:B------:R-:W-:Y:S07]  /*44e0*/  PLOP3.LUT P0, PT, P0, PT, PT, 0x8, 0x80 ;  /* 0x000000000080781c */ /* 0x000fee000070e170 */
[----:B------:R-:W-:Y:S11]  /*44f0*/  @P2 ISETP.EQ.AND P0, PT, R50, RZ, PT ;  /* 0x000000ff3200220c */ /* 0x000ff60003f02270 */
[----:B------:R-:W-:Y:S02]  /*4500*/  @!UPT UIADD3 URZ, UPT, UPT, URZ, URZ, URZ ;  /* 0x000000fffffff290 */ /* 0x000fe4000fffe0ff */
.L_x_80:
[----:B------:R-:W3:Y:S01]  /*4510*/  SYNCS.PHASECHK.TRANS64.TRYWAIT P2, [UR7+0xc0], R12 ;  /* 0x0000c00cff0075a7 */ /* 0x000ee20008041107 */
[----:B------:R-:W-:Y:S04]  /*4520*/  ELECT P4, URZ, PT ;  /* 0x0000000000ff782f */ /* 0x000fe80003880000 */
[----:B------:R-:W-:Y:S11]  /*4530*/  PLOP3.LUT P4, PT, P0, P4, PT, 0xf2, 0x2f ;  /* 0x00000000002f781c */ /* 0x000ff60000789e72 */
[----:B------:R-:W-:Y:S02]  /*4540*/  @!UPT UIADD3 URZ, UPT, UPT, URZ, URZ, URZ ;  /* 0x000000fffffff290 */ /* 0x000fe4000fffe0ff */
[----:B-1----:R-:W-:Y:S05]  /*4550*/  @!P4 IADD3 R9, P0, PT, R32, 0x580, RZ ;  /* 0x000005802009c810 */ /* 0x002fea0007f1e0ff */
[----:B--2---:R-:W-:Y:S01]  /*4560*/  @!P4 IMAD.X R0, RZ, RZ, R33, P0 ;  /* 0x000000ffff00c224 */ /* 0x004fe200000e0621 */
[----:B---3--:R-:W-:Y:S07]  /*4570*/  @!P2 BRA `(.L_x_81) ;  /* 0x0000005400f0a947 */ /* 0x008fee0003800000 */
.L_x_174:
[----:B------:R-:W-:Y:S01]  /*4580*/  @!P4 R2UR UR8, R0 ;  /* 0x000000000008c2ca */ /* 0x000fe200000e0000 */
[----:B------:R-:W-:Y:S01]  /*4590*/  VOTEU.ALL UP1, P4 ;  /* 0x0000000000ff7886 */ /* 0x000fe20002020000 */
[----:B------:R-:W-:Y:S01]  /*45a0*/  @!P4 R2UR UR9, R9 ;  /* 0x000000000909c2ca */ /* 0x000fe200000e0000 */
[----:B------:R-:W-:Y:S01]  /*45b0*/  @!P4 IMAD.MOV.U32 R0, RZ, RZ, 0x1000 ;  /* 0x00001000ff00c424 */ /* 0x000fe200078e00ff */
[----:B------:R-:W-:Y:S01]  /*45c0*/  UMOV UR10, 0x0 ;  /* 0x00000000000a7882 */ /* 0x000fe20000000000 */
[----:B------:R-:W-:Y:S01]  /*45d0*/  UMOV UR11, 0x10000000 ;  /* 0x10000000000b7882 */ /* 0x000fe20000000000 */
[----:B------:R-:W-:Y:S01]  /*45e0*/  @!UP1 UIADD3 UR32, UPT, UPT, UR7, 0x200, URZ ;  /* 0x0000020007209890 */ /* 0x000fe2000fffe0ff */
[----:B------:R-:W-:Y:S01]  /*45f0*/  @!P4 IADD3 R9, P0, PT, R32, 0x580, RZ ;  /* 0x000005802009c810 */ /* 0x000fe20007f1e0ff */
[----:B------:R-:W-:Y:S05]  /*4600*/  VOTEU.ALL UP1, P4 ;  /* 0x0000000000ff7886 */ /* 0x000fea0002020000 */
[----:B------:R-:W-:Y:S01]  /*4610*/  IMAD.U32 R11, RZ, RZ, UR8 ;  /* 0x00000008ff0b7e24 */ /* 0x000fe2000f8e00ff */
[----:B------:R-:W-:Y:S01]  /*4620*/  UPRMT UR8, UR37, 0x654, UR33 ;  /* 0x0000065425087896 */ /* 0x000fe20008000021 */
[----:B------:R-:W-:Y:S03]  /*4630*/  IMAD.U32 R10, RZ, RZ, UR9 ;  /* 0x00000009ff0a7e24 */ /* 0x000fe6000f8e00ff */
[----:B------:R-:W-:Y:S02]  /*4640*/  @!P4 R2UR UR15, R11 ;  /* 0x000000000b0fc2ca */ /* 0x000fe400000e0000 */
[----:B------:R-:W-:Y:S11]  /*4650*/  @!P4 R2UR UR14, R10 ;  /* 0x000000000a0ec2ca */ /* 0x000ff600000e0000 */
[----:B------:R-:W-:Y:S02]  /*4660*/  @!UPT UIADD3 URZ, UPT, UPT, URZ, URZ, URZ ;  /* 0x000000fffffff290 */ /* 0x000fe4000fffe0ff */
[----:B------:R2:W-:Y:S01]  /*4670*/  @!UP1 UTMALDG.3D [UR32], [UR14], desc[UR10] ;  /* 0x00000a200e0095b4 */ /* 0x0005e20008011000 */
[----:B------:R3:W-:Y:S01]  /*4680*/  @!P4 SYNCS.ARRIVE.TRANS64.RED.A0TR RZ, [UR7+0xa0], R0 ;  /* 0x0000a000ffffc9a7 */ /* 0x0007e20008300407 */
[----:B------:R-:W-:Y:S01]  /*4690*/  SYNCS.ARRIVE.TRANS64.RED.A1T0 RZ, [UR8], RZ ;  /* 0x000000ffffff79a7 */ /* 0x000fe20008100408 */
[----:B---3--:R-:W-:Y:S01]  /*46a0*/  @!P4 IMAD.X R0, RZ, RZ, R33, P0 ;  /* 0x000000ffff00c224 */ /* 0x008fe200000e0621 */
[----:B------:R-:W3:Y:S02]  /*46b0*/  SYNCS.PHASECHK.TRANS64.TRYWAIT P2, [UR7+0xc8], R12 ;  /* 0x0000c80cff0075a7 */ /* 0x000ee40008041107 */
[----:B--23--:R-:W-:Y:S05]  /*46c0*/  @!P2 BRA `(.L_x_82) ;  /* 0x0000005400b4a947 */ /* 0x00cfea0003800000 */
.L_x_176:
        /* <DEDUP_REMOVED lines=8> */
[----:B------:R-:W-:Y:S01]  /*4750*/  @!UP1 UIADD3 UR24, UPT, UPT, UR7, 0x1200, URZ ;  /* 0x0000120007189890 */ /* 0x000fe2000fffe0ff */
[----:B------:R-:W-:Y:S01]  /*4760*/  VOTEU.ALL UP1, P4 ;  /* 0x0000000000ff7886 */ /* 0x000fe20002020000 */
[----:B------:R-:W-:Y:S01]  /*4770*/  UMOV UR27, UR35 ;  /* 0x00000023001b7c82 */ /* 0x000fe20008000000 */
[----:B------:R-:W-:Y:S02]  /*4780*/  UMOV UR28, UR36 ;  /* 0x00000024001c7c82 */ /* 0x000fe40008000000 */
[----:B------:R-:W-:Y:S01]  /*4790*/  IMAD.U32 R11, RZ, RZ, UR8 ;  /* 0x00000008ff0b7e24 */ /* 0x000fe2000f8e00ff */
[----:B------:R-:W-:Y:S01]  /*47a0*/  UPRMT UR8, UR37, 0x654, UR25 ;  /* 0x0000065425087896 */ /* 0x000fe20008000019 */
[----:B------:R-:W-:Y:S02]  /*47b0*/  IMAD.U32 R10, RZ, RZ, UR9 ;  /* 0x00000009ff0a7e24 */ /* 0x000fe4000f8e00ff */
[----:B------:R-:W-:Y:S01]  /*47c0*/  @!P4 IMAD.X R20, RZ, RZ, R33, P0 ;  /* 0x000000ffff14c224 */ /* 0x000fe200000e0621 */
[----:B------:R-:W-:Y:S02]  /*47d0*/  @!P4 R2UR UR15, R11 ;  /* 0x000000000b0fc2ca */ /* 0x000fe400000e0000 */
[----:B------:R-:W-:Y:S11]  /*47e0*/  @!P4 R2UR UR14, R10 ;  /* 0x000000000a0ec2ca */ /* 0x000ff600000e0000 */
[----:B------:R-:W-:Y:S02]  /*47f0*/  @!UPT UIADD3 URZ, UPT, UPT, URZ, URZ, URZ ;  /* 0x000000fffffff290 */ /* 0x000fe4000fffe0ff */
[----:B------:R2:W-:Y:S01]  /*4800*/  @!UP1 UTMALDG.3D [UR24], [UR14], desc[UR10] ;  /* 0x00000a180e0095b4 */ /* 0x0005e20008011000 */
[----:B------:R2:W-:Y:S01]  /*4810*/  @!P4 SYNCS.ARRIVE.TRANS64.RED.A0TR RZ, [UR7+0xa8], R0 ;  /* 0x0000a800ffffc9a7 */ /* 0x0005e20008300407 */
[----:B------:R-:W-:Y:S01]  /*4820*/  SYNCS.ARRIVE.TRANS64.RED.A1T0 RZ, [UR8], RZ ;  /* 0x000000ffffff79a7 */ /* 0x000fe20008100408 */
[----:B------:R-:W3:Y:S02]  /*4830*/  SYNCS.PHASECHK.TRANS64.TRYWAIT P2, [UR7+0xd0], R12 ;  /* 0x0000d00cff0075a7 */ /* 0x000ee40008041107 */
[----:B--23--:R-:W-:Y:S05]  /*4840*/  @!P2 BRA `(.L_x_83) ;  /* 0x00000054006ca947 */ /* 0x00cfea0003800000 */
.L_x_178:
[----:B------:R-:W2:Y:S01]  /*4850*/  LDC.64 R14, c[0x0][0xb10] ;  /* 0x0002c400ff0e7b82 */ /* 0x000ea20000000a00 */
[----:B------:R-:W-:Y:S01]  /*4860*/  @!P4 R2UR UR8, R20 ;  /* 0x000000001408c2ca */ /* 0x000fe200000e0000 */
[----:B------:R-:W-:Y:S01]  /*4870*/  VOTEU.ALL UP1, P4 ;  /* 0x0000000000ff7886 */ /* 0x000fe20002020000 */
[----:B------:R-:W-:Y:S01]  /*4880*/  @!P4 R2UR UR9, R21 ;  /* 0x000000001509c2ca */ /* 0x000fe200000e0000 */
[----:B------:R-:W-:Y:S01]  /*4890*/  UMOV UR10, 0x0 ;  /* 0x00000000000a7882 */ /* 0x000fe20000000000 */
[----:B------:R-:W-:Y:S03]  /*48a0*/  UMOV UR11, 0x10000000 ;  /* 0x10000000000b7882 */ /* 0x000fe60000000000 */
[----:B------:R-:W3:Y:S01]  /*48b0*/  LDC.64 R10, c[0x0][0xb18] ;  /* 0x0002c600ff0a7b82 */ /* 0x000ee20000000a00 */
[----:B------:R-:W-:Y:S01]  /*48c0*/  @!UP1 UIADD3 UR18, UPT, UPT, UR34, 0x80, URZ ;  /* 0x0000008022129890 */ /* 0x000fe2000fffe0ff */
[----:B------:R-:W-:Y:S01]  /*48d0*/  @P3 SHF.R.U32.HI R28, RZ, 0x10, R25 ;  /* 0x00000010ff1c3819 */ /* 0x000fe20000011619 */
[----:B------:R-:W-:Y:S01]  /*48e0*/  @!UP1 UIADD3 UR16, UPT, UPT, UR7, 0x2200, URZ ;  /* 0x0000220007109890 */ /* 0x000fe2000fffe0ff */
[----:B------:R-:W-:Y:S01]  /*48f0*/  VIADD R30, R30, 0x1 ;  /* 0x000000011e1e7836 */ /* 0x000fe20000000000 */
[----:B------:R-:W-:Y:S03]  /*4900*/  VOTEU.ALL UP1, P4 ;  /* 0x0000000000ff7886 */ /* 0x000fe60002020000 */
[----:B------:R-:W5:Y:S01]  /*4910*/  @!P1 LDC R0, c[0x0][0xb20] ;  /* 0x0002c800ff009b82 */ /* 0x000f620000000800 */
[----:B------:R-:W-:Y:S01]  /*4920*/  UMOV UR19, UR35 ;  /* 0x0000002300137c82 */ /* 0x000fe20008000000 */
[----:B------:R-:W-:Y:S01]  /*4930*/  IMAD.U32 R21, RZ, RZ, UR8 ;  /* 0x00000008ff157e24 */ /* 0x000fe2000f8e00ff */
[----:B------:R-:W-:Y:S05]  /*4940*/  UMOV UR20, UR36 ;  /* 0x0000002400147c82 */ /* 0x000fea0008000000 */
[----:B-1----:R-:W1:Y:S01]  /*4950*/  @!P1 LDC R3, c[0x0][0xb0c] ;  /* 0x0002c300ff039b82 */ /* 0x002e620000000800 */
[----:B------:R-:W-:Y:S01]  /*4960*/  IMAD.U32 R20, RZ, RZ, UR9 ;  /* 0x00000009ff147e24 */ /* 0x000fe2000f8e00ff */
[----:B------:R-:W-:Y:S01]  /*4970*/  UPRMT UR8, UR37, 0x654, UR17 ;  /* 0x0000065425087896 */ /* 0x000fe20008000011 */
[----:B------:R-:W-:Y:S03]  /*4980*/  @!P4 R2UR UR15, R21 ;  /* 0x00000000150fc2ca */ /* 0x000fe600000e0000 */
[----:B------:R-:W-:Y:S01]  /*4990*/  @!P4 R2UR UR14, R20 ;  /* 0x00000000140ec2ca */ /* 0x000fe200000e0000 */
[----:B------:R-:W-:Y:S11]  /*49a0*/  @!P4 IMAD.MOV.U32 R20, RZ, RZ, 0x1000 ;  /* 0x00001000ff14c424 */ /* 0x000ff600078e00ff */
[----:B------:R-:W-:Y:S01]  /*49b0*/  @!UPT UIADD3 URZ, UPT, UPT, URZ, URZ, URZ ;  /* 0x000000fffffff290 */ /* 0x000fe2000fffe0ff */
[----:B------:R1:W-:Y:S01]  /*49c0*/  @!UP1 UTMALDG.3D [UR16], [UR14], desc[UR10] ;  /* 0x00000a100e0095b4 */ /* 0x0003e20008011000 */
[----:B------:R1:W-:Y:S02]  /*49d0*/  @!P4 SYNCS.ARRIVE.TRANS64.RED.A0TR RZ, [UR7+0xb0], R20 ;  /* 0x0000b014ffffc9a7 */ /* 0x0003e40008300407 */
[----:B-1----:R-:W-:Y:S01]  /*49e0*/  @!P1 ISETP.NE.AND P2, PT, R3, 0x1, PT ;  /* 0x000000010300980c */ /* 0x002fe20003f45270 */
[C---:B--2---:R-:W-:Y:S01]  /*49f0*/  @!P1 IMAD.HI.U32 R14, R13.reuse, R14, RZ ;  /* 0x0000000e0d0e9227 */ /* 0x044fe200078e00ff */
[----:B---3--:R-:W-:Y:S03]  /*4a00*/  @!P1 ISETP.NE.AND P0, PT, R10, 0x1, PT ;  /* 0x000000010a00980c */ /* 0x008fe60003f05270 */
[C---:B------:R-:W-:Y:S01]  /*4a10*/  @!P1 IMAD.HI.U32 R11, R8.reuse, R11, RZ ;  /* 0x0000000b080b9227 */ /* 0x040fe200078e00ff */
[----:B------:R-:W-:Y:S04]  /*4a20*/  @!P1 SHF.R.U32.HI R14, RZ, R15, R14 ;  /* 0x0000000fff0e9219 */ /* 0x000fe8000001160e */
[----:B-----5:R-:W-:Y:S01]  /*4a30*/  @!P1 SHF.R.U32.HI R9, RZ, R0, R11 ;  /* 0x00000000ff099219 */ /* 0x020fe2000001160b */
[----:B------:R-:W-:Y:S01]  /*4a40*/  SYNCS.ARRIVE.TRANS64.RED.A1T0 RZ, [UR8], RZ ;  /* 0x000000ffffff79a7 */ /* 0x000fe20008100408 */
[----:B------:R-:W-:Y:S02]  /*4a50*/  @!P1 SEL R14, R13, R14, !P2 ;  /* 0x0000000e0d0e9207 */ /* 0x000fe40005000000 */
[----:B------:R-:W-:Y:S01]  /*4a60*/  @!P1 SEL R9, R8, R9, !P0 ;  /* 0x0000000908099207 */ /* 0x000fe20004000000 */
[----:B------:R-:W1:Y:S04]  /*4a70*/  SYNCS.PHASECHK.TRANS64.TRYWAIT P5, [UR7+0xd8], R12 ;  /* 0x0000d80cff0075a7 */ /* 0x000e6800080a1107 */
[----:B------:R-:W-:Y:S02]  /*4a80*/  @!P1 IMAD.IADD R0, R9, 0x1, -R14 ;  /* 0x0000000109009824 */ /* 0x000fe400078e0a0e */
[----:B------:R-:W-:Y:S02]  /*4a90*/  @!P1 IMAD.IADD R9, R14, 0x1, -R9 ;  /* 0x000000010e099824 */ /* 0x000fe400078e0a09 */
[----:B------:R-:W-:Y:S02]  /*4aa0*/  @!P1 IMAD R13, R0, R3, R13 ;  /* 0x00000003000d9224 */ /* 0x000fe400078e020d */
[----:B------:R-:W-:Y:S01]  /*4ab0*/  @!P1 IMAD R8, R9, R10, R8 ;  /* 0x0000000a09089224 */ /* 0x000fe200078e0208 */
[----:B-1----:R-:W-:Y:S06]  /*4ac0*/  @!P5 BRA `(.L_x_84) ;  /* 0x0000005000e4d947 */ /* 0x002fec0003800000 */
.L_x_180:
[----:B-1----:R-:W-:Y:S01]  /*4ad0*/  @!P4 IADD3 R3, P0, PT, R32, 0x580, RZ ;  /* 0x000005802003c810 */ /* 0x002fe20007f1e0ff */
[----:B------:R-:W-:Y:S01]  /*4ae0*/  VOTEU.ALL UP1, P4 ;  /* 0x0000000000ff7886 */ /* 0x000fe20002020000 */
[----:B------:R-:W-:Y:S01]  /*4af0*/  UMOV UR18, 0x0 ;  /* 0x0000000000127882 */ /* 0x000fe20000000000 */
[----:B------:R-:W-:Y:S01]  /*4b00*/  UMOV UR19, 0x10000000 ;  /* 0x1000000000137882 */ /* 0x000fe20000000000 */
[----:B------:R-:W-:Y:S01]  /*4b10*/  @!P4 R2UR UR9, R3 ;  /* 0x000000000309c2ca */ /* 0x000fe200000e0000 */
[----:B------:R-:W-:Y:S01]  /*4b20*/  @!P4 IMAD.X R0, RZ, RZ, R33, P0 ;  /* 0x000000ffff00c224 */ /* 0x000fe200000e0621 */
[----:B------:R-:W-:Y:S01]  /*4b30*/  @!UP1 UIADD3 UR10, UPT, UPT, UR34, 0xc0, URZ ;  /* 0x000000c0220a9890 */ /* 0x000fe2000fffe0ff */
[----:B------:R-:W-:Y:S01]  /*4b40*/  ISETP.NE.AND P0, PT, R30, 0x2, PT ;  /* 0x000000021e00780c */ /* 0x000fe20003f05270 */
[----:B------:R-:W-:Y:S01]  /*4b50*/  UMOV UR11, UR35 ;  /* 0x00000023000b7c82 */ /* 0x000fe20008000000 */
[----:B------:R-:W-:Y:S01]  /*4b60*/  UMOV UR12, UR36 ;  /* 0x00000024000c7c82 */ /* 0x000fe20008000000 */
[----:B------:R-:W-:Y:S01]  /*4b70*/  @!P4 R2UR UR8, R0 ;  /* 0x000000000008c2ca */ /* 0x000fe200000e0000 */
[----:B------:R-:W-:Y:S01]  /*4b80*/  IMAD.IADD R20, R8, 0x1, R83 ;  /* 0x0000000108147824 */ /* 0x000fe200078e0253 */
[----:B------:R-:W-:Y:S01]  /*4b90*/  @P3 R2UR UR36, R28 ;  /* 0x000000001c2432ca */ /* 0x000fe200000e0000 */
[----:B------:R-:W-:Y:S01]  /*4ba0*/  IMAD.IADD R21, R13, 0x1, R90 ;  /* 0x000000010d157824 */ /* 0x000fe200078e025a */
[----:B------:R-:W-:Y:S02]  /*4bb0*/  SEL R0, RZ, 0x1, P0 ;  /* 0x00000001ff007807 */ /* 0x000fe40000000000 */
[----:B------:R-:W-:Y:S01]  /*4bc0*/  LOP3.LUT R31, R31, 0x1, RZ, 0x3c, !PT ;  /* 0x000000011f1f7812 */ /* 0x000fe200078e3cff */
[----:B------:R-:W-:Y:S01]  /*4bd0*/  IMAD.U32 R10, RZ, RZ, UR9 ;  /* 0x00000009ff0a7e24 */ /* 0x000fe2000f8e00ff */
[----:B------:R-:W-:Y:S01]  /*4be0*/  @!UP1 UIADD3 UR9, UPT, UPT, UR7, 0xb8, URZ ;  /* 0x000000b807099890 */ /* 0x000fe2000fffe0ff */
[----:B------:R-:W-:Y:S02]  /*4bf0*/  LOP3.LUT R29, R29, R0, RZ, 0x3c, !PT ;  /* 0x000000001d1d7212 */ /* 0x000fe400078e3cff */
[----:B------:R-:W-:Y:S02]  /*4c00*/  SEL R30, R30, RZ, P0 ;  /* 0x000000ff1e1e7207 */ /* 0x000fe40000000000 */
[----:B------:R-:W-:Y:S01]  /*4c10*/  IMAD.U32 R11, RZ, RZ, UR8 ;  /* 0x00000008ff0b7e24 */ /* 0x000fe2000f8e00ff */
[----:B------:R-:W-:Y:S01]  /*4c20*/  @!P4 R2UR UR14, R10 ;  /* 0x000000000a0ec2ca */ /* 0x000fe200000e0000 */
[----:B------:R-:W-:Y:S01]  /*4c30*/  @!UP1 UIADD3 UR8, UPT, UPT, UR7, 0x3200, URZ ;  /* 0x0000320007089890 */ /* 0x000fe2000fffe0ff */
[----:B------:R-:W-:Y:S02]  /*4c40*/  VOTEU.ALL UP1, P4 ;  /* 0x0000000000ff7886 */ /* 0x000fe40002020000 */
[----:B------:R-:W-:Y:S11]  /*4c50*/  @!P4 R2UR UR15, R11 ;  /* 0x000000000b0fc2ca */ /* 0x000ff600000e0000 */
[----:B------:R-:W-:Y:S02]  /*4c60*/  @!UPT UIADD3 URZ, UPT, UPT, URZ, URZ, URZ ;  /* 0x000000fffffff290 */ /* 0x000fe4000fffe0ff */
[----:B------:R2:W-:Y:S01]  /*4c70*/  @!UP1 UTMALDG.3D [UR8], [UR14], desc[UR18] ;  /* 0x000012080e0095b4 */ /* 0x0005e20008011000 */
[----:B------:R2:W-:Y:S01]  /*4c80*/  @!P4 SYNCS.ARRIVE.TRANS64.RED.A0TR RZ, [UR7+0xb8], R23 ;  /* 0x0000b817ffffc9a7 */ /* 0x0005e20008300407 */
[----:B------:R-:W-:Y:S01]  /*4c90*/  UPLOP3.LUT UP1, UPT, UPT, UPT, UPT, 0x80, 0x8 ;  /* 0x000000000008789c */ /* 0x000fe20003f2f070 */
[----:B------:R-:W-:Y:S01]  /*4ca0*/  SYNCS.ARRIVE.TRANS64.RED.A1T0 RZ, [UR13], RZ ;  /* 0x000000ffffff79a7 */ /* 0x000fe2000810040d */
[----:B------:R-:W-:Y:S09]  /*4cb0*/  @P3 BRA `(.L_x_85) ;  /* 0xfffffff000943947 */ /* 0x000ff2000383ffff */
[----:B------:R-:W-:-:S04]  /*4cc0*/  SHF.L.U32 R3, R31, 0x1f, RZ ;  /* 0x0000001f1f037819 */ /* 0x000fc800000006ff */
[----:B------:R-:W1:Y:S02]  /*4cd0*/  SYNCS.PHASECHK.TRANS64.TRYWAIT P0, [UR7+0xc0], R3 ;  /* 0x0000c003ff0075a7 */ /* 0x000e640008001107 */
[----:B-1----:R-:W-:Y:S05]  /*4ce0*/  @!P0 BRA `(.L_x_86) ;  /* 0x0000005000748947 */ /* 0x002fea0003800000 */
.L_x_182:
[----:B------:R-:W3:Y:S02]  /*4cf0*/  SYNCS.PHASECHK.TRANS64.TRYWAIT P0, [UR7+0xc8], R3 ;  /* 0x0000c803ff0075a7 */ /* 0x000ee40008001107 */
[----:B---3--:R-:W-:Y:S05]  /*4d00*/  @!P0 BRA `(.L_x_87) ;  /* 0x0000005000848947 */ /* 0x008fea0003800000 */
.L_x_184:
[----:B------:R-:W3:Y:S02]  /*4d10*/  SYNCS.PHASECHK.TRANS64.TRYWAIT P0, [UR7+0xd0], R3 ;  /* 0x0000d003ff0075a7 */ /* 0x000ee40008001107 */
[----:B---3--:R-:W-:Y:S05]  /*4d20*/  @!P0 BRA `(.L_x_88) ;  /* 0x0000005000948947 */ /* 0x008fea0003800000 */
.L_x_186:
[----:B-1----:R-:W-:-:S07]  /*4d30*/  MOV R0, UR7 ;  /* 0x0000000700007c02 */ /* 0x002fce0008000f00 */
.L_x_89:
[----:B-1----:R-:W-:-:S04]  /*4d40*/  SHF.L.U32 R3, R31, 0x1f, RZ ;  /* 0x0000001f1f037819 */ /* 0x002fc800000006ff */
[----:B------:R1:W3:Y:S03]  /*4d50*/  SYNCS.PHASECHK.TRANS64.TRYWAIT P0, [R0+URZ+0xd8], R3 ;  /* 0x0000d803000075a7 */ /* 0x0002e600080011ff */
[----:B---3--:R-:W-:Y:S05]  /*4d60*/  @!P0 NANOSLEEP.SYNCS 0x989680 ;  /* 0x009896800000895d */ /* 0x008fea0003900000 */
[----:B------:R-:W3:Y:S02]  /*4d70*/  @!P0 SYNCS.PHASECHK.TRANS64 P0, [R0+URZ+0xd8], R3 ;  /* 0x0000d803000085a7 */ /* 0x000ee400080010ff */
[----:B--23--:R-:W-:Y:S05]  /*4d80*/  @P0 EXIT ;  /* 0x000000000000094d */ /* 0x00cfea0003800000 */
[----:B------:R-:W-:Y:S05]  /*4d90*/  BRA `(.L_x_89) ;  /* 0xfffffffc00e87947 */ /* 0x000fea000383ffff */
.L_x_74:
[----:B------:R-:W-:-:S06]  /*4da0*/  UISETP.GE.AND UP1, UPT, UR8, 0x4, UPT ;  /* 0x000000040800788c */ /* 0x000fcc000bf26270 */
[----:B------:R-:W-:-:S13]  /*4db0*/  PLOP3.LUT P0, PT, PT, PT, UP1, 0x80, 0x8 ;  /* 0x000000000008781c */ /* 0x000fda0003f0f018 */
[----:B------:R-:W-:Y:S05]  /*4dc0*/  @!P0 EXIT ;  /* 0x000000000000894d */ /* 0x000fea0003800000 */
[----:B------:R-:W-:Y:S01]  /*4dd0*/  BAR.SYNC.DEFER_BLOCKING 0x6, 0xa0 ;  /* 0x0182800000007b1d */ /* 0x000fe20000010000 */
[C---:B------:R-:W-:Y:S01]  /*4de0*/  IMAD.SHL.U32 R2, R103.reuse, 0x40, RZ ;  /* 0x0000004067027824 */ /* 0x040fe200078e00ff */
[C---:B------:R-:W-:Y:S01]  /*4df0*/  LOP3.LUT R105, R103.reuse, 0x60, RZ, 0xc0, !PT ;  /* 0x0000006067697812 */ /* 0x040fe200078ec0ff */
[C---:B------:R-:W-:Y:S02]  /*4e00*/  IMAD.SHL.U32 R95, R103.reuse, 0x20, RZ ;  /* 0x00000020675f7824 */ /* 0x040fe400078e00ff */
[----:B------:R-:W-:Y:S02]  /*4e10*/  HFMA2 R44, -RZ, RZ, 0, 0 ;  /* 0x00000000ff2c7431 */ /* 0x000fe400000001ff */
[C---:B------:R-:W-:Y:S01]  /*4e20*/  IMAD.SHL.U32 R0, R103.reuse, 0x8, RZ ;  /* 0x0000000867007824 */ /* 0x040fe200078e00ff */
[----:B------:R-:W-:Y:S01]  /*4e30*/  UMOV UR49, 0x400 ;  /* 0x0000040000317882 */ /* 0x000fe20000000000 */
[----:B------:R-:W1:Y:S01]  /*4e40*/  LDC R93, c[0x0][0x370] ;  /* 0x0000dc00ff5d7b82 */ /* 0x000e620000000800 */
[----:B------:R-:W-:Y:S01]  /*4e50*/  ULEA UR49, UR37, UR49, 0x18 ;  /* 0x0000003125317291 */ /* 0x000fe2000f8ec0ff */
[----:B------:R-:W-:Y:S01]  /*4e60*/  LOP3.LUT R5, R2, 0x180, RZ, 0xc0, !PT ;  /* 0x0000018002057812 */ /* 0x000fe200078ec0ff */
[----:B------:R-:W-:Y:S01]  /*4e70*/  IMAD.U32 R46, R103, 0x10000, RZ ;  /* 0x00010000672e7824 */ /* 0x000fe200078e00ff */
[----:B------:R-:W-:Y:S01]  /*4e80*/  LOP3.LUT R95, R95, 0xc00, RZ, 0xc0, !PT ;  /* 0x00000c005f5f7812 */ /* 0x000fe200078ec0ff */
[----:B------:R-:W-:Y:S01]  /*4e90*/  UIADD3 UR4, UPT, UPT, UR49, 0x4200, URZ ;  /* 0x0000420031047890 */ /* 0x000fe2000fffe0ff */
[----:B------:R-:W-:Y:S01]  /*4ea0*/  LOP3.LUT R0, R5, 0x30, R0, 0xf8, !PT ;  /* 0x0000003005007812 */ /* 0x000fe200078ef800 */
[----:B------:R-:W-:Y:S01]  /*4eb0*/  IMAD.SHL.U32 R5, R103, 0x2, RZ ;  /* 0x0000000267057824 */ /* 0x000fe200078e00ff */
[----:B------:R-:W2:Y:S01]  /*4ec0*/  LDC R42, c[0x0][0xb0c] ;  /* 0x0002c300ff2a7b82 */ /* 0x000ea20000000800 */
[----:B------:R-:W-:Y:S01]  /*4ed0*/  LOP3.LUT R95, R95, 0x40, R2, 0xf8, !PT ;  /* 0x000000405f5f7812 */ /* 0x000fe200078ef802 */
[----:B------:R-:W-:Y:S01]  /*4ee0*/  IMAD.MOV.U32 R102, RZ, RZ, RZ ;  /* 0x000000ffff667224 */ /* 0x000fe200078e00ff */
[----:B------:R-:W-:Y:S01]  /*4ef0*/  LOP3.LUT R46, R46, 0x600000, RZ, 0xc0, !PT ;  /* 0x006000002e2e7812 */ /* 0x000fe200078ec0ff */
[----:B------:R-:W-:Y:S01]  /*4f00*/  IMAD.MOV.U32 R107, RZ, RZ, RZ ;  /* 0x000000ffff6b7224 */ /* 0x000fe200078e00ff */
[----:B------:R-:W-:-:S02]  /*4f10*/  LOP3.LUT R0, R0, 0x20, R5, 0x78, !PT ;  /* 0x0000002000007812 */ /* 0x000fc400078e7805 */
[----:B------:R-:W-:Y:S02]  /*4f20*/  CS2R R100, SRZ ;  /* 0x0000000000647805 */ /* 0x000fe4000001ff00 */
[----:B------:R-:W-:Y:S01]  /*4f30*/  LOP3.LUT R95, R95, 0x200, R2, 0xf8, !PT ;  /* 0x000002005f5f7812 */ /* 0x000fe200078ef802 */
[----:B------:R-:W4:Y:S01]  /*4f40*/  LDC R92, c[0x0][0xb20] ;  /* 0x0002c800ff5c7b82 */ /* 0x000f220000000800 */
[----:B------:R-:W3:Y:S01]  /*4f50*/  LDS R3, [UR49+0x1a0] ;  /* 0x0001a031ff037984 */ /* 0x000ee20008000800 */
[----:B------:R-:W-:Y:S01]  /*4f60*/  LOP3.LUT R103, R103, 0x2, RZ, 0xc0, !PT ;  /* 0x0000000267677812 */ /* 0x000fe200078ec0ff */
[----:B------:R-:W-:Y:S01]  /*4f70*/  IMAD.MOV.U32 R99, RZ, RZ, RZ ;  /* 0x000000ffff637224 */ /* 0x000fe200078e00ff */
[----:B------:R-:W-:Y:S01]  /*4f80*/  LOP3.LUT R95, R95, R0, RZ, 0xfc, !PT ;  /* 0x000000005f5f7212 */ /* 0x000fe200078efcff */
[----:B------:R-:W-:Y:S01]  /*4f90*/  IMAD.U32 R104, RZ, RZ, UR4 ;  /* 0x00000004ff687e24 */ /* 0x000fe2000f8e00ff */
[----:B------:R-:W-:Y:S01]  /*4fa0*/  IADD3 R97, PT, PT, -R103, RZ, RZ ;  /* 0x000000ff67617210 */ /* 0x000fe20007ffe1ff */
[----:B------:R-:W1:Y:S01]  /*4fb0*/  LDCU.64 UR52, c[0x0][0x348] ;  /* 0x00006900ff3477ac */ /* 0x000e620008000a00 */
[----:B------:R-:W1:Y:S01]  /*4fc0*/  LDC R41, c[0x0][0xb30] ;  /* 0x0002cc00ff297b82 */ /* 0x000e620000000800 */
[----:B------:R-:W1:Y:S01]  /*4fd0*/  LDCU.64 UR38, c[0x0][0x888] ;  /* 0x00011100ff2677ac */ /* 0x000e620008000a00 */
[----:B------:R-:W1:Y:S06]  /*4fe0*/  LDCU.64 UR44, c[0x0][0x890] ;  /* 0x00011200ff2c77ac */ /* 0x000e6c0008000a00 */
[----:B------:R-:W1:Y:S01]  /*4ff0*/  LDC.64 R88, c[0x0][0xb10] ;  /* 0x0002c400ff587b82 */ /* 0x000e620000000a00 */
[----:B------:R-:W-:-:S07]  /*5000*/  UIADD3 UR48, UPT, UPT, UR49, 0x200, URZ ;  /* 0x0000020031307890 */ /* 0x000fce000fffe0ff */
[----:B------:R-:W1:Y:S08]  /*5010*/  LDC.64 R38, c[0x0][0xb18] ;  /* 0x0002c600ff267b82 */ /* 0x000e700000000a00 */
[----:B------:R-:W1:Y:S08]  /*5020*/  LDC.64 R36, c[0x0][0xb28] ;  /* 0x0002ca00ff247b82 */ /* 0x000e700000000a00 */
[----:B------:R-:W1:Y:S01]  /*5030*/  LDC.64 R86, c[0x0][0x8b0] ;  /* 0x00022c00ff567b82 */ /* 0x000e620000000a00 */
[----:B---3--:R-:W-:-:S07]  /*5040*/  IMAD.IADD R46, R3, 0x1, R46 ;  /* 0x00000001032e7824 */ /* 0x008fce00078e022e */
[----:B------:R-:W3:Y:S08]  /*5050*/  LDC.64 R84, c[0x0][0x8a8] ;  /* 0x00022a00ff547b82 */ /* 0x000ef00000000a00 */
[----:B--2-4-:R-:W1:Y:S02]  /*5060*/  LDC R94, c[0x0][0x374] ;  /* 0x0000dd00ff5e7b82 */ /* 0x014e640000000800 */
.L_x_131:
[----:B------:R-:W-:Y:S02]  /*5070*/  LEA R0, R107, UR49, 0x3 ;  /* 0x000000316b007c11 */ /* 0x000fe4000f8e18ff */
[----:B------:R-:W-:Y:S02]  /*5080*/  SHF.L.U32 R3, R101, 0x1f, RZ ;  /* 0x0000001f65037819 */ /* 0x000fe400000006ff */
[----:B------:R-:W-:Y:S02]  /*5090*/  LEA R16, R107, UR49, 0x4 ;  /* 0x000000316b107c11 */ /* 0x000fe4000f8e20ff */
[----:B------:R-:W2:Y:S02]  /*50a0*/  SYNCS.PHASECHK.TRANS64.TRYWAIT P0, [R0+URZ+0xf0], R3 ;  /* 0x0000f003000075a7 */ /* 0x000ea400080011ff */
[----:B-12---:R-:W-:Y:S05]  /*50b0*/  @!P0 BRA `(.L_x_90) ;  /* 0x0000004c00c88947 */ /* 0x006fea0003800000 */
.L_x_187:
[----:B------:R-:W4:Y:S01]  /*50c0*/  LDC.64 R12, c[0x0][0xb10] ;  /* 0x0002c400ff0c7b82 */ /* 0x000f220000000a00 */
[----:B------:R-:W3:Y:S01]  /*50d0*/  LDS.128 R16, [R16+0x180] ;  /* 0x0001800010107984 */ /* 0x000ee20000000c00 */
[----:B-1----:R-:W-:Y:S01]  /*50e0*/  ISETP.NE.AND P1, PT, R41, 0x1, PT ;  /* 0x000000012900780c */ /* 0x002fe20003f25270 */
[----:B--2---:R-:W-:Y:S01]  /*50f0*/  VIADD R0, R0, 0x100 ;  /* 0x0000010000007836 */ /* 0x004fe20000000000 */
[----:B------:R-:W-:Y:S04]  /*5100*/  ISETP.GE.AND P0, PT, R40, 0x1, PT ;  /* 0x000000012800780c */ /* 0x000fe80003f06270 */
[----:B------:R-:W1:Y:S01]  /*5110*/  LDC.64 R10, c[0x0][0xb18] ;  /* 0x0002c600ff0a7b82 */ /* 0x000e620000000a00 */
[----:B------:R-:W-:Y:S01]  /*5120*/  PRMT R0, RZ, 0x654, R0 ;  /* 0x00000654ff007816 */ /* 0x000fe20000000000 */
[----:B------:R-:W-:Y:S01]  /*5130*/  @!PT LDS RZ, [RZ] ;  /* 0x00000000fffff984 */ /* 0x000fe20000000800 */
[----:B------:R-:W-:Y:S01]  /*5140*/  @!PT LDS RZ, [RZ] ;  /* 0x00000000fffff984 */ /* 0x000fe20000000800 */
[----:B------:R-:W-:Y:S01]  /*5150*/  @!PT LDS RZ, [RZ] ;  /* 0x00000000fffff984 */ /* 0x000fe20000000800 */
[----:B------:R-:W-:Y:S01]  /*5160*/  @!PT LDS RZ, [RZ] ;  /* 0x00000000fffff984 */ /* 0x000fe20000000800 */
[----:B------:R2:W-:Y:S06]  /*5170*/  MEMBAR.ALL.CTA ;  /* 0x0000000000007992 */ /* 0x0005ec0000008000 */
[----:B--2---:R-:W2:Y:S01]  /*5180*/  FENCE.VIEW.ASYNC.S ;  /* 0x00000000000073c6 */ /* 0x004ea20000000000 */
[----:B------:R-:W1:Y:S08]  /*5190*/  @!P1 LDC R14, c[0x0][0xb20] ;  /* 0x0002c800ff0e9b82 */ /* 0x000e700000000800 */
[----:B------:R-:W1:Y:S01]  /*51a0*/  @!P1 LDC R9, c[0x0][0xb0c] ;  /* 0x0002c300ff099b82 */ /* 0x000e620000000800 */
[----:B--2---:R2:W-:Y:S01]  /*51b0*/  SYNCS.ARRIVE.TRANS64.RED.A1T0 RZ, [R0+URZ], RZ ;  /* 0x000000ff00ff79a7 */ /* 0x0045e200081004ff */
[----:B---3--:R-:W-:Y:S04]  /*51c0*/  LOP3.LUT P4, RZ, R18, 0x1, RZ, 0xc0, !PT ;  /* 0x0000000112ff7812 */ /* 0x008fe8000788c0ff */
[----:B------:R-:W-:Y:S09]  /*51d0*/  P2R R106, PR, RZ, 0x10 ;  /* 0x00000010ff6a7803 */ /* 0x000ff20000000000 */
[----:B------:R-:W-:Y:S02]  /*51e0*/  @P4 MOV R45, R16 ;  /* 0x00000010002d4202 */ /* 0x000fe40000000f00 */
[----:B------:R-:W-:Y:S01]  /*51f0*/  @P4 LOP3.LUT R43, R17, 0xffff, RZ, 0xc0, !PT ;  /* 0x0000ffff112b4812 */ /* 0x000fe200078ec0ff */
[----:B--2-4-:R-:W-:Y:S06]  /*5200*/  @!P0 BRA `(.L_x_91) ;  /* 0x0000000000a48947 */ /* 0x014fec0003800000 */
[----:B------:R-:W-:Y:S01]  /*5210*/  IMAD.HI.U32 R23, R94, R39, RZ ;  /* 0x000000275e177227 */ /* 0x000fe200078e00ff */
[----:B------:R-:W-:Y:S02]  /*5220*/  ISETP.NE.AND P0, PT, R38, 0x1, PT ;  /* 0x000000012600780c */ /* 0x000fe40003f05270 */
[----:B------:R-:W-:Y:S01]  /*5230*/  ISETP.NE.AND P2, PT, R40, 0x1, PT ;  /* 0x000000012800780c */ /* 0x000fe20003f45270 */
[----:B------:R-:W-:Y:S01]  /*5240*/  IMAD.HI.U32 R22, R93, R88, RZ ;  /* 0x000000585d167227 */ /* 0x000fe200078e00ff */
[----:B------:R-:W-:Y:S02]  /*5250*/  SHF.R.U32.HI R23, RZ, R92, R23 ;  /* 0x0000005cff177219 */ /* 0x000fe40000011617 */
[----:B------:R-:W-:Y:S01]  /*5260*/  ISETP.NE.AND P3, PT, R42, 0x1, PT ;  /* 0x000000012a00780c */ /* 0x000fe20003f65270 */
[----:B------:R-:W-:Y:S01]  /*5270*/  IMAD.HI.U32 R26, R45, R88, RZ ;  /* 0x000000582d1a7227 */ /* 0x000fe200078e00ff */
[----:B------:R-:W-:Y:S02]  /*5280*/  SHF.R.U32.HI R22, RZ, R89, R22 ;  /* 0x00000059ff167219 */ /* 0x000fe40000011616 */
[----:B------:R-:W-:Y:S01]  /*5290*/  SEL R3, R94, R23, !P0 ;  /* 0x000000175e037207 */ /* 0x000fe20004000000 */
[----:B------:R-:W-:Y:S01]  /*52a0*/  IMAD.HI.U32 R23, R43, R39, RZ ;  /* 0x000000272b177227 */ /* 0x000fe200078e00ff */
[----:B------:R-:W-:Y:S02]  /*52b0*/  SEL R7, R93, R22, !P3 ;  /* 0x000000165d077207 */ /* 0x000fe40005800000 */
[----:B------:R-:W-:Y:S01]  /*52c0*/  SHF.R.U32.HI R26, RZ, R89, R26 ;  /* 0x00000059ff1a7219 */ /* 0x000fe2000001161a */
[-C--:B------:R-:W-:Y:S04]  /*52d0*/  IMAD.HI.U32 R22, R3, R36.reuse, RZ ;  /* 0x0000002403167227 */ /* 0x080fe800078e00ff */
[----:B------:R-:W-:Y:S01]  /*52e0*/  IMAD.HI.U32 R24, R7, R36, RZ ;  /* 0x0000002407187227 */ /* 0x000fe200078e00ff */
[-C--:B------:R-:W-:Y:S02]  /*52f0*/  @P2 SHF.R.U32.HI R3, RZ, R37.reuse, R22 ;  /* 0x00000025ff032219 */ /* 0x080fe40000011616 */
[----:B------:R-:W-:Y:S02]  /*5300*/  SHF.R.U32.HI R22, RZ, R92, R23 ;  /* 0x0000005cff167219 */ /* 0x000fe40000011617 */
[----:B------:R-:W-:Y:S01]  /*5310*/  @P2 SHF.R.U32.HI R7, RZ, R37, R24 ;  /* 0x00000025ff072219 */ /* 0x000fe20000011618 */
[C---:B------:R-:W-:Y:S01]  /*5320*/  IMAD R2, R40.reuse, R3, RZ ;  /* 0x0000000328027224 */ /* 0x040fe200078e02ff */
[----:B------:R-:W-:Y:S02]  /*5330*/  SEL R5, R43, R22, !P0 ;  /* 0x000000162b057207 */ /* 0x000fe40004000000 */
[----:B------:R-:W-:Y:S01]  /*5340*/  SEL R3, R45, R26, !P3 ;  /* 0x0000001a2d037207 */ /* 0x000fe20005800000 */
[----:B------:R-:W-:Y:S01]  /*5350*/  IMAD R4, R40, R7, RZ ;  /* 0x0000000728047224 */ /* 0x000fe200078e02ff */
[C---:B------:R-:W-:Y:S01]  /*5360*/  ISETP.GE.AND P0, PT, R5.reuse, R2, PT ;  /* 0x000000020500720c */ /* 0x040fe20003f06270 */
[----:B------:R-:W-:Y:S03]  /*5370*/  IMAD.HI.U32 R6, R5, R36, RZ ;  /* 0x0000002405067227 */ /* 0x000fe600078e00ff */
[----:B------:R-:W-:Y:S01]  /*5380*/  ISETP.GE.OR P0, PT, R3, R4, P0 ;  /* 0x000000040300720c */ /* 0x000fe20000706670 */
[----:B------:R-:W-:Y:S01]  /*5390*/  IMAD.MOV R4, RZ, RZ, -R3 ;  /* 0x000000ffff047224 */ /* 0x000fe200078e0a03 */
[-C--:B------:R-:W-:Y:S03]  /*53a0*/  SHF.R.U32.HI R6, RZ, R37.reuse, R6 ;  /* 0x00000025ff067219 */ /* 0x080fe60000011606 */
[----:B------:R-:W-:Y:S01]  /*53b0*/  IMAD R45, R42, R4, R45 ;  /* 0x000000042a2d7224 */ /* 0x000fe200078e022d */
[----:B------:R-:W-:Y:S05]  /*53c0*/  SEL R15, R5, R6, !P2 ;  /* 0x00000006050f7207 */ /* 0x000fea0005000000 */
[----:B------:R-:W-:Y:S02]  /*53d0*/  IMAD.MOV R6, RZ, RZ, -R15 ;  /* 0x000000ffff067224 */ /* 0x000fe400078e0a0f */
[C---:B------:R-:W-:Y:S04]  /*53e0*/  @!P0 IMAD.HI.U32 R2, R3.reuse, R36, RZ ;  /* 0x0000002403028227 */ /* 0x040fe800078e00ff */
[----:B------:R-:W-:Y:S01]  /*53f0*/  IMAD R6, R40, R6, R5 ;  /* 0x0000000628067224 */ /* 0x000fe200078e0205 */
[----:B------:R-:W-:Y:S04]  /*5400*/  @!P0 SHF.R.U32.HI R2, RZ, R37, R2 ;  /* 0x00000025ff028219 */ /* 0x000fe80000011602 */
[----:B------:R-:W-:Y:S02]  /*5410*/  @!P0 SEL R0, R3, R2, !P2 ;  /* 0x0000000203008207 */ /* 0x000fe40005000000 */
[----:B------:R-:W-:Y:S02]  /*5420*/  IADD3 R2, PT, PT, -R5, RZ, RZ ;  /* 0x000000ff05027210 */ /* 0x000fe40007ffe1ff */
[----:B------:R-:W-:Y:S01]  /*5430*/  @!P0 IADD3 R8, PT, PT, R15, -R0, RZ ;  /* 0x800000000f088210 */ /* 0x000fe20007ffe0ff */
[----:B------:R-:W-:Y:S02]  /*5440*/  @!P0 IMAD R0, R7, R6, R0 ;  /* 0x0000000607008224 */ /* 0x000fe400078e0200 */
[----:B------:R-:W-:Y:S02]  /*5450*/  IMAD R43, R38, R2, R43 ;  /* 0x00000002262b7224 */ /* 0x000fe400078e022b */
[----:B------:R-:W-:Y:S02]  /*5460*/  @!P0 IMAD R5, R8, R40, R3 ;  /* 0x0000002808058224 */ /* 0x000fe400078e0203 */
[----:B------:R-:W-:Y:S04]  /*5470*/  @!P0 IMAD.MOV.U32 R3, RZ, RZ, R0 ;  /* 0x000000ffff038224 */ /* 0x000fe800078e0000 */
[----:B------:R-:W-:Y:S02]  /*5480*/  IMAD R45, R3, R42, R45 ;  /* 0x0000002a032d7224 */ /* 0x000fe400078e022d */
[----:B------:R-:W-:Y:S07]  /*5490*/  IMAD R43, R5, R38, R43 ;  /* 0x00000026052b7224 */ /* 0x000fee00078e022b */
.L_x_91:
[----:B-1----:R-:W-:Y:S01]  /*54a0*/  @!P1 ISETP.NE.AND P0, PT, R10, 0x1, PT ;  /* 0x000000010a00980c */ /* 0x002fe20003f05270 */
[----:B------:R-:W-:Y:S01]  /*54b0*/  @!P1 IMAD.HI.U32 R0, R45, R12, RZ ;  /* 0x0000000c2d009227 */ /* 0x000fe200078e00ff */
[----:B------:R-:W-:Y:S01]  /*54c0*/  @!P1 ISETP.NE.AND P2, PT, R9, 0x1, PT ;  /* 0x000000010900980c */ /* 0x000fe20003f45270 */
[----:B------:R-:W-:Y:S01]  /*54d0*/  ULOP3.LUT UP0, URZ, UR48, 0x1b0, URZ, 0xc0, !UPT ;  /* 0x000001b030ff7892 */ /* 0x000fe2000f80c0ff */
[----:B------:R-:W-:Y:S01]  /*54e0*/  R2UR UR42, R21 ;  /* 0x00000000152a72ca */ /* 0x000fe200000e0000 */
[----:B------:R-:W-:Y:S01]  /*54f0*/  @!P1 IMAD.HI.U32 R3, R43, R11, RZ ;  /* 0x0000000b2b039227 */ /* 0x000fe200078e00ff */
[----:B------:R-:W-:Y:S02]  /*5500*/  @!P1 SHF.R.U32.HI R0, RZ, R13, R0 ;  /* 0x0000000dff009219 */ /* 0x000fe40000011600 */
[----:B------:R-:W-:Y:S01]  /*5510*/  R2UR UR41, R20 ;  /* 0x00000000142972ca */ /* 0x000fe200000e0000 */
[----:B------:R-:W-:Y:S01]  /*5520*/  VIADD R107, R107, 0x1 ;  /* 0x000000016b6b7836 */ /* 0x000fe20000000000 */
[----:B------:R-:W-:Y:S02]  /*5530*/  @!P1 SHF.R.U32.HI R2, RZ, R14, R3 ;  /* 0x0000000eff029219 */ /* 0x000fe40000011603 */
[----:B------:R-:W-:Y:S02]  /*5540*/  @!P1 SEL R3, R45, R0, !P2 ;  /* 0x000000002d039207 */ /* 0x000fe40005000000 */
[----:B------:R-:W-:Y:S02]  /*5550*/  @!P1 SEL R2, R43, R2, !P0 ;  /* 0x000000022b029207 */ /* 0x000fe40004000000 */
[----:B------:R-:W-:Y:S01]  /*5560*/  @P4 SHF.R.U32.HI R98, RZ, 0x10, R17 ;  /* 0x00000010ff624819 */ /* 0x000fe20000011611 */
[----:B------:R-:W-:Y:S02]  /*5570*/  USHF.L.U32 UR42, UR42, 0x6, URZ ;  /* 0x000000062a2a7899 */ /* 0x000fe400080006ff */
[----:B------:R-:W-:Y:S02]  /*5580*/  @!P1 IMAD.IADD R0, R2, 0x1, -R3 ;  /* 0x0000000102009824 */ /* 0x000fe400078e0a03 */
[----:B------:R-:W-:Y:S01]  /*5590*/  @!P1 IMAD.IADD R2, R3, 0x1, -R2 ;  /* 0x0000000103029824 */ /* 0x000fe200078e0a02 */
[----:B------:R-:W-:Y:S01]  /*55a0*/  USHF.L.U32 UR41, UR41, 0x8, URZ ;  /* 0x0000000829297899 */ /* 0x000fe200080006ff */
[----:B------:R-:W-:Y:S02]  /*55b0*/  @!P1 IMAD R45, R0, R9, R45 ;  /* 0x00000009002d9224 */ /* 0x000fe400078e022d */
[----:B------:R-:W-:Y:S01]  /*55c0*/  @!P1 IMAD R43, R2, R10, R43 ;  /* 0x0000000a022b9224 */ /* 0x000fe200078e022b */
[----:B------:R-:W-:Y:S08]  /*55d0*/  BRA.U !UP0, `(.L_x_92) ;  /* 0x0000000108407547 */ /* 0x000ff0000b800000 */
[----:B------:R-:W1:Y:S01]  /*55e0*/  LDCU.64 UR8, c[0x4][0x88] ;  /* 0x01001100ff0877ac */ /* 0x000e620008000a00 */
[----:B------:R-:W-:Y:S01]  /*55f0*/  MOV R3, 0x0 ;  /* 0x0000000000037802 */ /* 0x000fe20000000f00 */
[----:B------:R-:W-:Y:S02]  /*5600*/  HFMA2 R12, -RZ, RZ, 0, 5.9604644775390625e-08 ;  /* 0x00000001ff0c7431 */ /* 0x000fe400000001ff */
[----:B------:R-:W-:Y:S02]  /*5610*/  IMAD.MOV.U32 R8, RZ, RZ, 0x70 ;  /* 0x00000070ff087424 */ /* 0x000fe400078e00ff */
[----:B------:R-:W-:Y:S01]  /*5620*/  IMAD.MOV.U32 R13, RZ, RZ, RZ ;  /* 0x000000ffff0d7224 */ /* 0x000fe200078e00ff */
[----:B------:R-:W2:Y:S01]  /*5630*/  LDCU.64 UR6, c[0x4][0x90] ;  /* 0x01001200ff0677ac */ /* 0x000ea20008000a00 */
[----:B------:R-:W3:Y:S01]  /*5640*/  LDC.64 R2, c[0x4][R3] ;  /* 0x0100000003027b82 */ /* 0x000ee20000000a00 */
[----:B------:R-:W4:Y:S01]  /*5650*/  LDCU.64 UR4, c[0x4][0x8] ;  /* 0x01000100ff0477ac */ /* 0x000f220008000a00 */
[----:B-1----:R-:W-:Y:S01]  /*5660*/  MOV R5, UR9 ;  /* 0x0000000900057c02 */ /* 0x002fe20008000f00 */
[----:B------:R-:W-:Y:S01]  /*5670*/  IMAD.U32 R4, RZ, RZ, UR8 ;  /* 0x00000008ff047e24 */ /* 0x000fe2000f8e00ff */
[----:B--2---:R-:W-:Y:S01]  /*5680*/  MOV R7, UR7 ;  /* 0x0000000700077c02 */ /* 0x004fe20008000f00 */
[----:B------:R-:W-:Y:S01]  /*5690*/  IMAD.U32 R6, RZ, RZ, UR6 ;  /* 0x00000006ff067e24 */ /* 0x000fe2000f8e00ff */
[----:B----4-:R-:W-:Y:S01]  /*56a0*/  MOV R11, UR5 ;  /* 0x00000005000b7c02 */ /* 0x010fe20008000f00 */
[----:B------:R-:W-:Y:S02]  /*56b0*/  IMAD.U32 R10, RZ, RZ, UR4 ;  /* 0x00000004ff0a7e24 */ /* 0x000fe4000f8e00ff */
[----:B------:R-:W-:Y:S07]  /*56c0*/  LEPC R20, `(.L_x_92) ;  /* 0x000000001014794e */ /* 0x000fee0000000000 */
[----:B---3-5:R-:W-:Y:S05]  /*56d0*/  CALL.ABS.NOINC R2 ;  /* 0x0000000002007343 */ /* 0x028fea0003c00000 */
.L_x_92:
[----:B------:R-:W-:Y:S01]  /*56e0*/  LOP3.LUT P0, RZ, R104, 0x1b0, RZ, 0xc0, !PT ;  /* 0x000001b068ff7812 */ /* 0x000fe2000780c0ff */
[----:B------:R-:W-:Y:S11]  /*56f0*/  BSSY.RECONVERGENT B6, `(.L_x_93) ;  /* 0x0000013000067945 */ /* 0x000ff60003800200 */
[----:B------:R-:W-:Y:S01]  /*5700*/  @!UPT UIADD3 URZ, UPT, UPT, URZ, URZ, URZ ;  /* 0x000000fffffff290 */ /* 0x000fe2000fffe0ff */
[----:B------:R-:W-:Y:S05]  /*5710*/  @!P0 BRA `(.L_x_94) ;  /* 0x0000000000408947 */ /* 0x000fea0003800000 */
        /* <DEDUP_REMOVED lines=16> */
.L_x_94:
[----:B------:R-:W-:Y:S05]  /*5820*/  BSYNC.RECONVERGENT B6 ;  /* 0x0000000000067941 */ /* 0x000fea0003800200 */
.L_x_93:
[----:B------:R-:W-:Y:S01]  /*5830*/  ISETP.NE.U32.AND P4, PT, R86, RZ, PT ;  /* 0x000000ff5600720c */ /* 0x000fe20003f85070 */
[----:B------:R-:W-:Y:S01]  /*5840*/  UISETP.NE.AND UP2, UPT, UR50, URZ, UPT ;  /* 0x000000ff3200728c */ /* 0x000fe2000bf45270 */
[----:B------:R-:W-:Y:S01]  /*5850*/  ISETP.NE.U32.AND P2, PT, RZ, UR38, PT ;  /* 0x00000026ff007c0c */ /* 0x000fe2000bf45070 */
[----:B------:R-:W-:Y:S01]  /*5860*/  UISETP.NE.U32.AND UP1, UPT, UR44, URZ, UPT ;  /* 0x000000ff2c00728c */ /* 0x000fe2000bf25070 */
[----:B------:R-:W-:Y:S01]  /*5870*/  ISETP.NE.AND.EX P4, PT, R87, RZ, PT, P4 ;  /* 0x000000ff5700720c */ /* 0x000fe20003f85340 */
[----:B------:R-:W-:Y:S01]  /*5880*/  UPLOP3.LUT UP0, UPT, UPT, UPT, UPT, 0x40, 0x4 ;  /* 0x000000000004789c */ /* 0x000fe20003f0e870 */
[----:B------:R-:W-:Y:S01]  /*5890*/  ISETP.NE.AND.EX P2, PT, RZ, UR39, PT, P2 ;  /* 0x00000027ff007c0c */ /* 0x000fe2000bf45320 */
[----:B------:R-:W-:Y:S01]  /*58a0*/  UISETP.NE.AND.EX UP1, UPT, UR45, URZ, UPT, UP1 ;  /* 0x000000ff2d00728c */ /* 0x000fe2000bf25310 */
[----:B------:R-:W-:Y:S04]  /*58b0*/  PLOP3.LUT P1, PT, PT, PT, UP2, 0x80, 0x8 ;  /* 0x000000000008781c */ /* 0x000fe80003f2f028 */
[----:B------:R-:W-:Y:S06]  /*58c0*/  @UP2 UPLOP3.LUT UP0, UPT, UPT, UPT, UP1, 0x80, 0x8 ;  /* 0x000000000008289c */ /* 0x000fec0003f0f010 */
[----:B------:R-:W-:Y:S01]  /*58d0*/  PLOP3.LUT P0, PT, PT, PT, UP0, 0x80, 0x8 ;  /* 0x000000000008781c */ /* 0x000fe20003f0f008 */
[----:B------:R-:W-:Y:S01]  /*58e0*/  @!UPT UIADD3 URZ, UPT, UPT, URZ, URZ, URZ ;  /* 0x000000fffffff290 */ /* 0x000fe2000fffe0ff */
[----:B------:R-:W-:Y:S11]  /*58f0*/  BRA.U !UP1, `(.L_x_95) ;  /* 0x0000000109387547 */ /* 0x000ff6000b800000 */
[----:B------:R-:W-:Y:S01]  /*5900*/  UISETP.NE.U32.AND UP0, UPT, UR38, URZ, UPT ;  /* 0x000000ff2600728c */ /* 0x000fe2000bf05070 */
[----:B------:R-:W-:Y:S02]  /*5910*/  HFMA2 R0, -RZ, RZ, 0, 5.9604644775390625e-08 ;  /* 0x00000001ff007431 */ /* 0x000fe400000001ff */
[----:B------:R-:W-:Y:S01]  /*5920*/  IMAD.MOV.U32 R91, RZ, RZ, 0x1 ;  /* 0x00000001ff5b7424 */ /* 0x000fe200078e00ff */
[----:B------:R-:W-:Y:S06]  /*5930*/  UISETP.NE.AND.EX UP0, UPT, UR39, URZ, UPT, UP0 ;  /* 0x000000ff2700728c */ /* 0x000fec000bf05300 */
[----:B------:R-:W-:Y:S05]  /*5940*/  PLOP3.LUT P3, PT, PT, PT, UP0, 0x80, 0x8 ;  /* 0x000000000008781c */ /* 0x000fea0003f6f008 */
[----:B------:R-:W1:Y:S01]  /*5950*/  @UP0 LDCU.64 UR6, c[0x0][0x888] ;  /* 0x00011100ff0607ac */ /* 0x000e620008000a00 */
[----:B------:R-:W-:Y:S07]  /*5960*/  @UP0 UIMAD UR4, UR36, UR44, URZ ;  /* 0x0000002c240402a4 */ /* 0x000fee000f8e02ff */
[----:B------:R-:W-:Y:S01]  /*5970*/  @!P3 PRMT R91, R0, 0x7610, R91 ;  /* 0x00007610005bb816 */ /* 0x000fe2000000005b */
[----:B-1----:R-:W-:Y:S03]  /*5980*/  @UP0 UIMAD.WIDE UR6, UR4, 0x4, UR6 ;  /* 0x00000004040608a5 */ /* 0x002fe6000f8e0206 */
[----:B------:R-:W1:Y:S03]  /*5990*/  @!UP0 LDCU UR4, c[0x0][0x880] ;  /* 0x00011000ff0487ac */ /* 0x000e660008000800 */
[----:B------:R-:W-:Y:S01]  /*59a0*/  IMAD.U32 R2, RZ, RZ, UR6 ;  /* 0x00000006ff027e24 */ /* 0x000fe2000f8e00ff */
[----:B------:R-:W-:Y:S05]  /*59b0*/  MOV R3, UR7 ;  /* 0x0000000700037c02 */ /* 0x000fea0008000f00 */
[----:B-----5:R2:W5:Y:S02]  /*59c0*/  @P3 LDG.E R50, desc[UR46][R2.64] ;  /* 0x0000002e02323981 */ /* 0x020564000c1e1900 */
[----:B-12---:R-:W-:Y:S02]  /*59d0*/  @!P3 IMAD.U32 R50, RZ, RZ, UR4 ;  /* 0x00000004ff32be24 */ /* 0x006fe4000f8e00ff */
.L_x_95:
[----:B------:R-:W-:Y:S05]  /*59e0*/  @!P4 BRA `(.L_x_96) ;  /* 0x000000000020c947 */ /* 0x000fea0003800000 */
[----:B------:R-:W-:Y:S04]  /*59f0*/  ISETP.NE.U32.AND P3, PT, R84, RZ, PT ;  /* 0x000000ff5400720c */ /* 0x000fe80003f65070 */
[----:B------:R-:W-:Y:S11]  /*5a00*/  ISETP.NE.AND.EX P3, PT, R85, RZ, PT, P3 ;  /* 0x000000ff5500720c */ /* 0x000ff60003f65330 */
[----:B------:R-:W-:Y:S02]  /*5a10*/  @!UPT UIADD3 URZ, UPT, UPT, URZ, URZ, URZ ;  /* 0x000000fffffff290 */ /* 0x000fe4000fffe0ff */
[----:B------:R-:W1:Y:S01]  /*5a20*/  @P3 LDC.64 R2, c[0x0][0x8a8] ;  /* 0x00022a00ff023b82 */ /* 0x000e620000000a00 */
[----:B------:R-:W-:Y:S04]  /*5a30*/  @P3 IMAD R0, R86, UR36, RZ ;  /* 0x0000002456003c24 */ /* 0x000fe8000f8e02ff */
[----:B-1----:R-:W-:Y:S05]  /*5a40*/  @P3 IMAD.WIDE R2, R0, 0x4, R2 ;  /* 0x0000000400023825 */ /* 0x002fea00078e0202 */
[----:B-----5:R1:W5:Y:S02]  /*5a50*/  @P3 LDG.E R47, desc[UR46][R2.64] ;  /* 0x0000002e022f3981 */ /* 0x020364000c1e1900 */
[----:B-1----:R-:W2:Y:S02]  /*5a60*/  @!P3 LDC R47, c[0x0][0x8a0] ;  /* 0x00022800ff2fbb82 */ /* 0x002ea40000000800 */
.L_x_96:
[----:B-----5:R-:W-:Y:S01]  /*5a70*/  ISETP.NE.AND P4, PT, R50, RZ, PT ;  /* 0x000000ff3200720c */ /* 0x020fe20003f85270 */
[----:B------:R-:W-:Y:S01]  /*5a80*/  BSSY B1, `(.L_x_97) ;  /* 0x0000042000017945 */ /* 0x000fe20003800000 */
[----:B------:R-:W-:Y:S01]  /*5a90*/  SEL R9, RZ, 0xffffffff, P2 ;  /* 0xffffffffff097807 */ /* 0x000fe20001000000 */
[----:B------:R-:W-:Y:S01]  /*5aa0*/  IMAD.MOV.U32 R64, RZ, RZ, 0x1 ;  /* 0x00000001ff407424 */ /* 0x000fe200078e00ff */
[----:B------:R-:W-:Y:S02]  /*5ab0*/  LOP3.LUT P3, RZ, R91, 0xff, RZ, 0xc0, !PT ;  /* 0x000000ff5bff7812 */ /* 0x000fe4000786c0ff */
[----:B------:R-:W-:Y:S02]  /*5ac0*/  CS2R R62, SRZ ;  /* 0x00000000003e7805 */ /* 0x000fe4000001ff00 */
[----:B------:R-:W-:Y:S02]  /*5ad0*/  @P1 SEL R2, RZ, 0xffffffff, P4 ;  /* 0xffffffffff021807 */ /* 0x000fe40002000000 */
[----:B------:R-:W-:Y:S02]  /*5ae0*/  CS2R R60, SRZ ;  /* 0x00000000003c7805 */ /* 0x000fe4000001ff00 */
[----:B------:R-:W-:Y:S02]  /*5af0*/  LEA R0, R100, UR49, 0x3 ;  /* 0x0000003164007c11 */ /* 0x000fe4000f8e18ff */
[----:B------:R-:W-:Y:S02]  /*5b00*/  CS2R R58, SRZ ;  /* 0x00000000003a7805 */ /* 0x000fe4000001ff00 */
[----:B------:R-:W-:Y:S02]  /*5b10*/  @P0 SEL R2, R9, R2, !P3 ;  /* 0x0000000209020207 */ /* 0x000fe40005800000 */
[----:B------:R-:W-:Y:S02]  /*5b20*/  CS2R R56, SRZ ;  /* 0x0000000000387805 */ /* 0x000fe4000001ff00 */
[----:B------:R-:W-:Y:S02]  /*5b30*/  LEA R108, R44, UR49, 0x3 ;  /* 0x000000312c6c7c11 */ /* 0x000fe4000f8e18ff */
[----:B------:R-:W-:Y:S02]  /*5b40*/  @P1 LOP3.LUT R2, R2, 0x1, RZ, 0xc0, !PT ;  /* 0x0000000102021812 */ /* 0x000fe400078ec0ff */
[----:B------:R-:W-:Y:S02]  /*5b50*/  SHF.L.U32 R7, R102, 0x1f, RZ ;  /* 0x0000001f66077819 */ /* 0x000fe400000006ff */
[----:B------:R-:W-:Y:S02]  /*5b60*/  ISETP.NE.U32.OR P6, PT, R2, 0x1, !P1 ;  /* 0x000000010200780c */ /* 0x000fe40004fc5470 */
[----:B------:R-:W-:Y:S02]  /*5b70*/  PLOP3.LUT P2, PT, PT, PT, UP1, 0x80, 0x8 ;  /* 0x000000000008781c */ /* 0x000fe40003f4f018 */
[C---:B------:R-:W-:Y:S02]  /*5b80*/  LEA.HI R5, R44.reuse, R44, RZ, 0x1 ;  /* 0x0000002c2c057211 */ /* 0x040fe400078f08ff */
[----:B------:R-:W-:Y:S02]  /*5b90*/  SEL R2, RZ, 0xffffffff, P4 ;  /* 0xffffffffff027807 */ /* 0x000fe40002000000 */
[----:B------:R-:W-:Y:S01]  /*5ba0*/  P2R R72, PR, RZ, 0x40 ;  /* 0x00000040ff487803 */ /* 0x000fe20000000000 */
[C---:B------:R-:W-:Y:S01]  /*5bb0*/  IMAD.SHL.U32 R3, R5.reuse, 0x80, RZ ;  /* 0x0000008005037824 */ /* 0x040fe200078e00ff */
[----:B------:R-:W-:Y:S03]  /*5bc0*/  LOP3.LUT R5, R5, 0xffe, RZ, 0xc0, !PT ;  /* 0x00000ffe05057812 */ /* 0x000fe600078ec0ff */
[----:B------:R-:W-:Y:S02]  /*5bd0*/  @P6 SHF.L.U32 R11, R99, 0x1f, RZ ;  /* 0x0000001f630b6819 */ /* 0x000fe400000006ff */
[----:B------:R-:W-:Y:S01]  /*5be0*/  @P2 SEL R2, R9, R2, !P3 ;  /* 0x0000000209022207 */ /* 0x000fe20005800000 */
[----:B------:R-:W-:Y:S01]  /*5bf0*/  IMAD.IADD R48, R44, 0x1, -R5 ;  /* 0x000000012c307824 */ /* 0x000fe200078e0a05 */
[----:B------:R-:W1:Y:S01]  /*5c00*/  @P6 SYNCS.PHASECHK.TRANS64.TRYWAIT P1, [R0+URZ+0xa0], R11 ;  /* 0x0000a00b000065a7 */ /* 0x000e6200080211ff */
[----:B------:R-:W-:Y:S02]  /*5c10*/  LOP3.LUT R3, R3, 0xffffff00, RZ, 0xc0, !PT ;  /* 0xffffff0003037812 */ /* 0x000fe400078ec0ff */
[----:B------:R-:W-:Y:S03]  /*5c20*/  LOP3.LUT R2, R2, 0x1, RZ, 0xc0, !PT ;  /* 0x0000000102027812 */ /* 0x000fe600078ec0ff */
[----:B------:R-:W-:Y:S01]  /*5c30*/  IMAD.IADD R3, R46, 0x1, R3 ;  /* 0x000000012e037824 */ /* 0x000fe200078e0203 */
[----:B------:R-:W-:Y:S03]  /*5c40*/  ISETP.NE.U32.AND P5, PT, R2, 0x1, PT ;  /* 0x000000010200780c */ /* 0x000fe60003fa5070 */
[----:B------:R-:W-:Y:S01]  /*5c50*/  IMAD R48, R48, 0x100000, R3 ;  /* 0x0010000030307824 */ /* 0x000fe200078e0203 */
[----:B------:R-:W-:Y:S01]  /*5c60*/  P2R R65, PR, RZ, 0x20 ;  /* 0x00000020ff417803 */ /* 0x000fe20000000000 */
[----:B------:R3:W4:Y:S01]  /*5c70*/  SYNCS.PHASECHK.TRANS64.TRYWAIT P0, [R108+URZ+0x110], R7 ;  /* 0x000110076c0075a7 */ /* 0x00072200080011ff */
[----:B-1----:R-:W-:Y:S01]  /*5c80*/  @P6 SEL R64, RZ, 0x1, !P1 ;  /* 0x00000001ff406807 */ /* 0x002fe20004800000 */
[----:B---3--:R-:W-:Y:S06]  /*5c90*/  @!P6 BRA `(.L_x_98) ;  /* 0x000000000080e947 */ /* 0x008fec0003800000 */
[----:B------:R-:W-:Y:S01]  /*5ca0*/  @P5 IMAD R4, R100, 0x1000, R95 ;  /* 0x0000100064045824 */ /* 0x000fe200078e025f */
[----:B------:R-:W-:Y:S01]  /*5cb0*/  ISETP.NE.AND P1, PT, R64, RZ, PT ;  /* 0x000000ff4000720c */ /* 0x000fe20003f25270 */
[----:B------:R-:W-:Y:S01]  /*5cc0*/  BSSY B0, `(.L_x_99) ;  /* 0x000000b000007945 */ /* 0x000fe20003800000 */
[----:B------:R-:W-:Y:S01]  /*5cd0*/  CS2R R58, SRZ ;  /* 0x00000000003a7805 */ /* 0x000fe2000001ff00 */
[----:B------:R-:W-:Y:S01]  /*5ce0*/  @P5 VIADD R2, R4, UR49 ;  /* 0x0000003104025c36 */ /* 0x000fe20008000000 */
[----:B------:R-:W-:Y:S02]  /*5cf0*/  CS2R R56, SRZ ;  /* 0x0000000000387805 */ /* 0x000fe4000001ff00 */
[----:B------:R-:W-:Y:S02]  /*5d00*/  CS2R R62, SRZ ;  /* 0x00000000003e7805 */ /* 0x000fe4000001ff00 */
[----:B------:R-:W-:Y:S01]  /*5d10*/  CS2R R60, SRZ ;  /* 0x00000000003c7805 */ /* 0x000fe2000001ff00 */
[----:B------:R-:W-:Y:S04]  /*5d20*/  @P5 IMAD R2, R103, -0x10, R2 ;  /* 0xfffffff067025824 */ /* 0x000fe800078e0202 */
[----:B------:R-:W-:Y:S05]  /*5d30*/  @P1 BRA `(.L_x_100) ;  /* 0x00000000000c1947 */ /* 0x000fea0003800000 */
[----:B------:R-:W-:Y:S04]  /*5d40*/  SHF.L.U32 R3, R99, 0x1f, RZ ;  /* 0x0000001f63037819 */ /* 0x000fe800000006ff */
[----:B------:R-:W1:Y:S02]  /*5d50*/  SYNCS.PHASECHK.TRANS64.TRYWAIT P1, [R0+URZ+0xa0], R3 ;  /* 0x0000a003000075a7 */ /* 0x000e6400080211ff */
[----:B-1----:R-:W-:Y:S05]  /*5d60*/  @!P1 BRA `(.L_x_101) ;  /* 0x0000004000b09947 */ /* 0x002fea0003800000 */
.L_x_100:
[----:B------:R-:W-:Y:S05]  /*5d70*/  BSYNC B0 ;  /* 0x0000000000007941 */ /* 0x000fea0003800000 */
.L_x_99:
[----:B------:R-:W-:Y:S01]  /*5d80*/  ISETP.NE.AND P1, PT, R65, RZ, PT ;  /* 0x000000ff4100720c */ /* 0x000fe20003f25270 */
[----:B-1----:R-:W-:Y:S02]  /*5d90*/  VIADD R3, R0, 0xc0 ;  /* 0x000000c000037836 */ /* 0x002fe40000000000 */
[----:B------:R-:W-:Y:S02]  /*5da0*/  IMAD.U32 R0, RZ, RZ, UR37 ;  /* 0x00000025ff007e24 */ /* 0x000fe4000f8e00ff */
[----:B------:R-:W-:Y:S03]  /*5db0*/  VIADD R100, R100, 0x1 ;  /* 0x0000000164647836 */ /* 0x000fe60000000000 */
[----:B------:R-:W-:Y:S05]  /*5dc0*/  PRMT R0, R0, 0x654, R3 ;  /* 0x0000065400007816 */ /* 0x000fea0000000003 */
[----:B------:R1:W3:Y:S04]  /*5dd0*/  @P1 LDS.128 R56, [R4+UR49+0x200] ;  /* 0x0002003104381984 */ /* 0x0002e80008000c00 */
[----:B------:R1:W1:Y:S01]  /*5de0*/  @P1 LDS.128 R60, [R2+0x210] ;  /* 0x00021000023c1984 */ /* 0x0002620000000c00 */
[C---:B------:R-:W-:Y:S01]  /*5df0*/  ISETP.NE.AND P1, PT, R100.reuse, 0x4, PT ;  /* 0x000000046400780c */ /* 0x040fe20003f25270 */
[----:B------:R-:W-:Y:S01]  /*5e00*/  @!PT LDS RZ, [RZ] ;  /* 0x00000000fffff984 */ /* 0x000fe20000000800 */
[----:B------:R-:W-:Y:S01]  /*5e10*/  @!PT LDS RZ, [RZ] ;  /* 0x00000000fffff984 */ /* 0x000fe20000000800 */
[----:B------:R-:W-:Y:S01]  /*5e20*/  @!PT LDS RZ, [RZ] ;  /* 0x00000000fffff984 */ /* 0x000fe20000000800 */
[----:B------:R-:W-:Y:S01]  /*5e30*/  @!PT LDS RZ, [RZ] ;  /* 0x00000000fffff984 */ /* 0x000fe20000000800 */
[----:B------:R5:W-:Y:S06]  /*5e40*/  MEMBAR.ALL.CTA ;  /* 0x0000000000007992 */ /* 0x000bec0000008000 */
[----:B-----5:R-:W5:Y:S01]  /*5e50*/  FENCE.VIEW.ASYNC.S ;  /* 0x00000000000073c6 */ /* 0x020f620000000000 */
[----:B------:R-:W-:Y:S01]  /*5e60*/  SEL R100, R100, RZ, P1 ;  /* 0x000000ff64647207 */ /* 0x000fe20000800000 */
[----:B-----5:R5:W-:Y:S02]  /*5e70*/  SYNCS.ARRIVE.TRANS64.RED.A1T0 RZ, [R0+URZ], RZ ;  /* 0x000000ff00ff79a7 */ /* 0x020be400081004ff */
[----:B-----5:R-:W-:Y:S04]  /*5e80*/  SEL R0, RZ, 0x1, P1 ;  /* 0x00000001ff007807 */ /* 0x020fe80000800000 */
[----:B---3--:R-:W-:Y:S02]  /*5e90*/  LOP3.LUT R99, R99, R0, RZ, 0x3c, !PT ;  /* 0x0000000063637212 */ /* 0x008fe400078e3cff */
.L_x_98:
[----:B------:R-:W-:Y:S05]  /*5ea0*/  BSYNC B1 ;  /* 0x0000000000017941 */ /* 0x000fea0003800000 */
.L_x_97:
[----:B------:R-:W-:Y:S04]  /*5eb0*/  SHF.R.U32.HI R3, RZ, 0x15, R48 ;  /* 0x00000015ff037819 */ /* 0x000fe80000011630 */
[----:B------:R-:W-:Y:S01]  /*5ec0*/  LOP3.LUT P1, RZ, R3, 0x3, R96, 0x48, !PT ;  /* 0x0000000303ff7812 */ /* 0x000fe20007824860 */
[----:B------:R-:W-:Y:S01]  /*5ed0*/  @!UPT UIADD3 URZ, UPT, UPT, URZ, URZ, URZ ;  /* 0x000000fffffff290 */ /* 0x000fe2000fffe0ff */
[----:B----4-:R-:W-:Y:S11]  /*5ee0*/  @P0 BRA `(.L_x_102) ;  /* 0x0000000000080947 */ /* 0x010ff60003800000 */
[----:B------:R-:W3:Y:S02]  /*5ef0*/  SYNCS.PHASECHK.TRANS64.TRYWAIT P0, [R108+URZ+0x110], R7 ;  /* 0x000110076c0075a7 */ /* 0x000ee400080011ff */
[----:B---3--:R-:W-:Y:S05]  /*5f00*/  @!P0 BRA `(.L_x_103) ;  /* 0x00000040005c8947 */ /* 0x008fea0003800000 */
.L_x_102:
[----:B------:R-:W-:Y:S05]  /*5f10*/  @!P1 BRA `(.L_x_104) ;  /* 0x0000000000409947 */ /* 0x000fea0003800000 */
[----:B------:R-:W4:Y:S01]  /*5f20*/  LDCU.64 UR8, c[0x4][0x78] ;  /* 0x01000f00ff0877ac */ /* 0x000f220008000a00 */
[----:B------:R-:W-:Y:S01]  /*5f30*/  MOV R3, 0x0 ;  /* 0x0000000000037802 */ /* 0x000fe20000000f00 */
[----:B------:R-:W-:Y:S02]  /*5f40*/  HFMA2 R12, -RZ, RZ, 0, 5.9604644775390625e-08 ;  /* 0x00000001ff0c7431 */ /* 0x000fe400000001ff */
[----:B------:R-:W-:Y:S02]  /*5f50*/  IMAD.MOV.U32 R8, RZ, RZ, 0x192 ;  /* 0x00000192ff087424 */ /* 0x000fe400078e00ff */
[----:B------:R-:W-:Y:S01]  /*5f60*/  IMAD.MOV.U32 R13, RZ, RZ, RZ ;  /* 0x000000ffff0d7224 */ /* 0x000fe200078e00ff */
[----:B------:R-:W3:Y:S01]  /*5f70*/  LDCU.64 UR6, c[0x4][0x80] ;  /* 0x01001000ff0677ac */ /* 0x000ee20008000a00 */
[----:B-1----:R-:W1:Y:S01]  /*5f80*/  LDC.64 R2, c[0x4][R3] ;  /* 0x0100000003027b82 */ /* 0x002e620000000a00 */
[----:B------:R-:W5:Y:S01]  /*5f90*/  LDCU.64 UR4, c[0x4][0x18] ;  /* 0x01000300ff0477ac */ /* 0x000f620008000a00 */
[----:B----4-:R-:W-:Y:S01]  /*5fa0*/  MOV R5, UR9 ;  /* 0x0000000900057c02 */ /* 0x010fe20008000f00 */
[----:B------:R-:W-:Y:S01]  /*5fb0*/  IMAD.U32 R4, RZ, RZ, UR8 ;  /* 0x00000008ff047e24 */ /* 0x000fe2000f8e00ff */
[----:B---3--:R-:W-:Y:S01]  /*5fc0*/  MOV R7, UR7 ;  /* 0x0000000700077c02 */ /* 0x008fe20008000f00 */
[----:B------:R-:W-:Y:S01]  /*5fd0*/  IMAD.U32 R6, RZ, RZ, UR6 ;  /* 0x00000006ff067e24 */ /* 0x000fe2000f8e00ff */
[----:B-----5:R-:W-:Y:S01]  /*5fe0*/  MOV R11, UR5 ;  /* 0x00000005000b7c02 */ /* 0x020fe20008000f00 */
[----:B------:R-:W-:Y:S02]  /*5ff0*/  IMAD.U32 R10, RZ, RZ, UR4 ;  /* 0x00000004ff0a7e24 */ /* 0x000fe4000f8e00ff */
[----:B------:R-:W-:Y:S07]  /*6000*/  LEPC R20, `(.L_x_104) ;  /* 0x000000001014794e */ /* 0x000fee0000000000 */
[----:B-12---:R-:W-:Y:S05]  /*6010*/  CALL.ABS.NOINC R2 ;  /* 0x0000000002007343 */ /* 0x006fea0003c00000 */
.L_x_104:
[----:B------:R-:W-:Y:S05]  /*6020*/  WARPSYNC.ALL ;  /* 0x0000000000007948 */ /* 0x000fea0003800000 */
[----:B------:R-:W-:Y:S01]  /*6030*/  R2UR UR4, R48 ;  /* 0x00000000300472ca */ /* 0x000fe200000e0000 */
[----:B------:R-:W-:Y:S01]  /*6040*/  BSSY.RECONVERGENT B0, `(.L_x_105) ;  /* 0x00000a1000007945 */ /* 0x000fe20003800200 */
[C---:B------:R-:W-:Y:S02]  /*6050*/  SHF.L.U32 R51, R56.reuse, 0x10, RZ ;  /* 0x0000001038337819 */ /* 0x040fe400000006ff */
[C---:B------:R-:W-:Y:S02]  /*6060*/  PRMT R49, R56.reuse, 0x8880, RZ ;  /* 0x0000888038317816 */ /* 0x040fe400000000ff */
[----:B------:R-:W-:Y:S02]  /*6070*/  SHF.R.S32.HI R51, RZ, 0x18, R51 ;  /* 0x00000018ff337819 */ /* 0x000fe40000011433 */
[----:B------:R-:W-:Y:S02]  /*6080*/  SHF.L.U32 R52, R56, 0x8, RZ ;  /* 0x0000000838347819 */ /* 0x000fe400000006ff */
[C---:B------:R-:W-:Y:S02]  /*6090*/  PRMT R54, R58.reuse, 0x8880, RZ ;  /* 0x000088803a367816 */ /* 0x040fe400000000ff */
[----:B------:R-:W-:Y:S01]  /*60a0*/  SHF.L.U32 R53, R58, 0x8, RZ ;  /* 0x000000083a357819 */ /* 0x000fe200000006ff */
[----:B-1-3--:R-:W-:Y:S01]  /*60b0*/  LDTM.16dp32bit_t0_t15.x32 R4, tmem[UR4] ;  /* 0x00000004000479ee */ /* 0x00afe20008a80000 */
[----:B------:R-:W2:Y:S01]  /*60c0*/  LDTM.16dp32bit_t16_t31.x32 R4, tmem[UR4+0x20] ;  /* 0x00002004000479ee */ /* 0x000ea20008aa0000 */
[----:B------:R-:W-:Y:S02]  /*60d0*/  IADD3 R67, PT, PT, R95, UR49, RZ ;  /* 0x000000315f437c10 */ /* 0x000fe4000fffe0ff */
[----:B------:R-:W-:Y:S02]  /*60e0*/  SHF.L.U32 R66, R97, 0x4, RZ ;  /* 0x0000000461427819 */ /* 0x000fe400000006ff */
[----:B------:R-:W-:Y:S02]  /*60f0*/  SHF.R.S32.HI R53, RZ, 0x18, R53 ;  /* 0x00000018ff357819 */ /* 0x000fe40000011435 */
[----:B------:R-:W-:Y:S02]  /*6100*/  IADD3 R109, PT, PT, R67, R66, RZ ;  /* 0x00000042436d7210 */ /* 0x000fe40007ffe0ff */
[----:B------:R-:W-:Y:S02]  /*6110*/  ISETP.NE.AND P0, PT, R105, RZ, PT ;  /* 0x000000ff6900720c */ /* 0x000fe40003f05270 */
[----:B------:R-:W-:Y:S01]  /*6120*/  ISETP.NE.AND P6, PT, R72, RZ, PT ;  /* 0x000000ff4800720c */ /* 0x000fe20003fc5270 */
[----:B--2---:R-:W-:Y:S11]  /*6130*/  IMAD R0, R47, R4, RZ ;  /* 0x000000042f007224 */ /* 0x004ff600078e02ff */
[----:B------:R-:W-:Y:S01]  /*6140*/  @!UPT UIADD3 URZ, UPT, UPT, URZ, URZ, URZ ;  /* 0x000000fffffff290 */ /* 0x000fe2000fffe0ff */
[----:B------:R-:W-:Y:S01]  /*6150*/  @P6 SHF.L.U32 R74, R99, 0x1f, RZ ;  /* 0x0000001f634a6819 */ /* 0x000fe200000006ff */
[----:B------:R-:W-:Y:S02]  /*6160*/  IMAD R2, R47, R5, RZ ;  /* 0x000000052f027224 */ /* 0x000fe400078e02ff */
[----:B------:R-:W-:Y:S01]  /*6170*/  IMAD R0, R49, R50, R0 ;  /* 0x0000003231007224 */ /* 0x000fe200078e0200 */
[----:B------:R-:W-:Y:S01]  /*6180*/  SHF.R.S32.HI R49, RZ, 0x18, R52 ;  /* 0x00000018ff317819 */ /* 0x000fe20000011434 */
[----:B------:R-:W-:Y:S01]  /*6190*/  IMAD R3, R47, R6, RZ ;  /* 0x000000062f037224 */ /* 0x000fe200078e02ff */
[----:B------:R-:W-:Y:S01]  /*61a0*/  SHF.L.U32 R52, R57, 0x10, RZ ;  /* 0x0000001039347819 */ /* 0x000fe200000006ff */
[-C--:B------:R-:W-:Y:S01]  /*61b0*/  IMAD R2, R51, R50.reuse, R2 ;  /* 0x0000003233027224 */ /* 0x080fe200078e0202 */
[----:B------:R-:W-:Y:S01]  /*61c0*/  SHF.R.S32.HI R51, RZ, 0x18, R56 ;  /* 0x00000018ff337819 */ /* 0x000fe20000011438 */
[----:B------:R-:W-:Y:S02]  /*61d0*/  IMAD R7, R47, R7, RZ ;  /* 0x000000072f077224 */ /* 0x000fe400078e02ff */
[-C--:B------:R-:W-:Y:S01]  /*61e0*/  IMAD R3, R49, R50.reuse, R3 ;  /* 0x0000003231037224 */ /* 0x080fe200078e0203 */
[----:B------:R-:W-:Y:S01]  /*61f0*/  PRMT R49, R57, 0x8880, RZ ;  /* 0x0000888039317816 */ /* 0x000fe200000000ff */
[----:B------:R-:W-:Y:S01]  /*6200*/  IMAD R7, R51, R50, R7 ;  /* 0x0000003233077224 */ /* 0x000fe200078e0207 */
[----:B------:R-:W-:Y:S01]  /*6210*/  SHF.R.S32.HI R51, RZ, 0x18, R52 ;  /* 0x00000018ff337819 */ /* 0x000fe20000011434 */
[----:B------:R-:W-:Y:S02]  /*6220*/  IMAD R4, R47, R8, RZ ;  /* 0x000000082f047224 */ /* 0x000fe400078e02ff */
[----:B------:R-:W-:Y:S01]  /*6230*/  IMAD.SHL.U32 R52, R57, 0x100, RZ ;  /* 0x0000010039347824 */ /* 0x000fe200078e00ff */
[----:B------:R-:W-:Y:S01]  /*6240*/  I2IP.S8.S32.SAT R55, R7, R3, RZ ;  /* 0x0000000307377239 */ /* 0x000fe200000014ff */
[----:B------:R-:W-:Y:S02]  /*6250*/  IMAD R5, R47, R9, RZ ;  /* 0x000000092f057224 */ /* 0x000fe400078e02ff */
[----:B------:R-:W-:Y:S01]  /*6260*/  IMAD R4, R49, R50, R4 ;  /* 0x0000003231047224 */ /* 0x000fe200078e0204 */
[----:B------:R-:W-:Y:S01]  /*6270*/  SHF.R.S32.HI R49, RZ, 0x18, R52 ;  /* 0x00000018ff317819 */ /* 0x000fe20000011434 */
[----:B------:R-:W-:Y:S01]  /*6280*/  IMAD R6, R47, R10, RZ ;  /* 0x0000000a2f067224 */ /* 0x000fe200078e02ff */
[----:B------:R-:W-:Y:S01]  /*6290*/  I2IP.S8.S32.SAT R68, R2, R0, R55 ;  /* 0x0000000002447239 */ /* 0x000fe20000001437 */
[-C--:B------:R-:W-:Y:S01]  /*62a0*/  IMAD R5, R51, R50.reuse, R5 ;  /* 0x0000003233057224 */ /* 0x080fe200078e0205 */
[----:B------:R-:W-:Y:S01]  /*62b0*/  SHF.L.U32 R52, R58, 0x10, RZ ;  /* 0x000000103a347819 */ /* 0x000fe200000006ff */
[----:B------:R-:W-:Y:S01]  /*62c0*/  IMAD R11, R47, R11, RZ ;  /* 0x0000000b2f0b7224 */ /* 0x000fe200078e02ff */
[----:B------:R-:W-:Y:S01]  /*62d0*/  SHF.R.S32.HI R51, RZ, 0x18, R57 ;  /* 0x00000018ff337819 */ /* 0x000fe20000011439 */
[----:B------:R-:W-:Y:S01]  /*62e0*/  IMAD R6, R49, R50, R6 ;  /* 0x0000003231067224 */ /* 0x000fe200078e0206 */
[----:B------:R-:W-:Y:S01]  /*62f0*/  SHF.R.S32.HI R52, RZ, 0x18, R52 ;  /* 0x00000018ff347819 */ /* 0x000fe20000011434 */
[C---:B------:R-:W-:Y:S02]  /*6300*/  IMAD R8, R47.reuse, R12, RZ ;  /* 0x0000000c2f087224 */ /* 0x040fe400078e02ff */
[----:B------:R-:W-:Y:S02]  /*6310*/  IMAD.MOV.U32 R49, RZ, RZ, R54 ;  /* 0x000000ffff317224 */ /* 0x000fe400078e0036 */
[----:B------:R-:W-:Y:S02]  /*6320*/  IMAD R9, R47, R13, RZ ;  /* 0x0000000d2f097224 */ /* 0x000fe400078e02ff */
[----:B------:R-:W-:Y:S01]  /*6330*/  IMAD R11, R51, R50, R11 ;  /* 0x00000032330b7224 */ /* 0x000fe200078e020b */
[----:B------:R-:W-:Y:S01]  /*6340*/  SHF.R.S32.HI R51, RZ, 0x18, R58 ;  /* 0x00000018ff337819 */ /* 0x000fe2000001143a */
[----:B------:R-:W-:Y:S02]  /*6350*/  IMAD R10, R47, R14, RZ ;  /* 0x0000000e2f0a7224 */ /* 0x000fe400078e02ff */
[----:B------:R-:W-:Y:S01]  /*6360*/  IMAD R8, R49, R50, R8 ;  /* 0x0000003231087224 */ /* 0x000fe200078e0208 */
[----:B------:R-:W-:Y:S01]  /*6370*/  I2IP.S8.S32.SAT R69, R11, R6, RZ ;  /* 0x000000060b457239 */ /* 0x000fe200000014ff */
[----:B------:R-:W-:Y:S01]  /*6380*/  IMAD R15, R47, R15, RZ ;  /* 0x0000000f2f0f7224 */ /* 0x000fe200078e02ff */
[----:B------:R-:W-:Y:S01]  /*6390*/  PRMT R49, R59, 0x8880, RZ ;  /* 0x000088803b317816 */ /* 0x000fe200000000ff */
[----:B------:R-:W-:Y:S01]  /*63a0*/  IMAD R9, R52, R50, R9 ;  /* 0x0000003234097224 */ /* 0x000fe200078e0209 */
[----:B------:R-:W-:Y:S01]  /*63b0*/  I2IP.S8.S32.SAT R69, R5, R4, R69 ;  /* 0x0000000405457239 */ /* 0x000fe20000001445 */
[-C--:B------:R-:W-:Y:S01]  /*63c0*/  IMAD R10, R53, R50.reuse, R10 ;  /* 0x00000032350a7224 */ /* 0x080fe200078e020a */
[----:B------:R-:W-:Y:S01]  /*63d0*/  SHF.L.U32 R53, R59, 0x8, RZ ;  /* 0x000000083b357819 */ /* 0x000fe200000006ff */
[----:B------:R-:W-:Y:S01]  /*63e0*/  IMAD R15, R51, R50, R15 ;  /* 0x00000032330f7224 */ /* 0x000fe200078e020f */
[----:B------:R-:W-:Y:S01]  /*63f0*/  SHF.L.U32 R51, R59, 0x10, RZ ;  /* 0x000000103b337819 */ /* 0x000fe200000006ff */
[C---:B------:R-:W-:Y:S01]  /*6400*/  IMAD R12, R47.reuse, R16, RZ ;  /* 0x000000102f0c7224 */ /* 0x040fe200078e02ff */
[----:B------:R-:W-:Y:S01]  /*6410*/  SHF.R.S32.HI R53, RZ, 0x18, R53 ;  /* 0x00000018ff357819 */ /* 0x000fe20000011435 */
[C---:B------:R-:W-:Y:S01]  /*6420*/  IMAD R13, R47.reuse, R17, RZ ;  /* 0x000000112f0d7224 */ /* 0x040fe200078e02ff */
[----:B------:R-:W-:Y:S01]  /*6430*/  SHF.R.S32.HI R51, RZ, 0x18, R51 ;  /* 0x00000018ff337819 */ /* 0x000fe20000011433 */
[----:B------:R-:W-:Y:S01]  /*6440*/  IMAD R14, R47, R18, RZ ;  /* 0x000000122f0e7224 */ /* 0x000fe200078e02ff */
[----:B------:R-:W-:Y:S01]  /*6450*/  I2IP.S8.S32.SAT R70, R15, R10, RZ ;  /* 0x0000000a0f467239 */ /* 0x000fe200000014ff */
[----:B------:R-:W-:Y:S01]  /*6460*/  IMAD R12, R49, R50, R12 ;  /* 0x00000032310c7224 */ /* 0x000fe200078e020c */
[----:B------:R-:W-:Y:S01]  /*6470*/  SHF.R.S32.HI R49, RZ, 0x18, R59 ;  /* 0x00000018ff317819 */ /* 0x000fe2000001143b */
[----:B------:R-:W-:Y:S01]  /*6480*/  IMAD R19, R47, R19, RZ ;  /* 0x000000132f137224 */ /* 0x000fe200078e02ff */
[----:B------:R-:W-:Y:S01]  /*6490*/  I2IP.S8.S32.SAT R70, R9, R8, R70 ;  /* 0x0000000809467239 */ /* 0x000fe20000001446 */
[-C--:B------:R-:W-:Y:S01]  /*64a0*/  IMAD R13, R51, R50.reuse, R13 ;  /* 0x00000032330d7224 */ /* 0x080fe200078e020d */
[C---:B------:R-:W-:Y:S01]  /*64b0*/  PRMT R51, R60.reuse, 0x8880, RZ ;  /* 0x000088803c337816 */ /* 0x040fe200000000ff */
[-C--:B------:R-:W-:Y:S01]  /*64c0*/  IMAD R14, R53, R50.reuse, R14 ;  /* 0x00000032350e7224 */ /* 0x080fe200078e020e */
[----:B------:R-:W-:Y:S01]  /*64d0*/  PRMT R53, R61, 0x8880, RZ ;  /* 0x000088803d357816 */ /* 0x000fe200000000ff */
[----:B------:R-:W-:Y:S01]  /*64e0*/  IMAD R19, R49, R50, R19 ;  /* 0x0000003231137224 */ /* 0x000fe200078e0213 */
[----:B------:R-:W-:Y:S01]  /*64f0*/  MOV R49, R51 ;  /* 0x0000003300317202 */ /* 0x000fe20000000f00 */
[----:B------:R-:W-:Y:S02]  /*6500*/  IMAD R16, R47, R20, RZ ;  /* 0x000000142f107224 */ /* 0x000fe400078e02ff */
[C---:B------:R-:W-:Y:S01]  /*6510*/  IMAD.U32 R52, R60.reuse, 0x10000, RZ ;  /* 0x000100003c347824 */ /* 0x040fe200078e00ff */
[----:B------:R-:W-:Y:S01]  /*6520*/  I2IP.S8.S32.SAT R71, R19, R14, RZ ;  /* 0x0000000e13477239 */ /* 0x000fe200000014ff */
[----:B------:R-:W-:Y:S01]  /*6530*/  IMAD R16, R49, R50, R16 ;  /* 0x0000003231107224 */ /* 0x000fe200078e0210 */
[----:B------:R-:W-:Y:S01]  /*6540*/  SHF.L.U32 R49, R60, 0x8, RZ ;  /* 0x000000083c317819 */ /* 0x000fe200000006ff */
[C---:B------:R-:W-:Y:S01]  /*6550*/  IMAD R17, R47.reuse, R21, RZ ;  /* 0x000000152f117224 */ /* 0x040fe200078e02ff */
[----:B------:R-:W-:Y:S01]  /*6560*/  SHF.R.S32.HI R51, RZ, 0x18, R52 ;  /* 0x00000018ff337819 */ /* 0x000fe20000011434 */
[C---:B------:R-:W-:Y:S01]  /*6570*/  IMAD R18, R47.reuse, R22, RZ ;  /* 0x000000162f127224 */ /* 0x040fe200078e02ff */
[----:B------:R-:W-:Y:S01]  /*6580*/  SHF.R.S32.HI R49, RZ, 0x18, R49 ;  /* 0x00000018ff317819 */ /* 0x000fe20000011431 */
[----:B------:R-:W-:Y:S01]  /*6590*/  IMAD R23, R47, R23, RZ ;  /* 0x000000172f177224 */ /* 0x000fe200078e02ff */
[----:B------:R-:W-:Y:S01]  /*65a0*/  I2IP.S8.S32.SAT R71, R13, R12, R71 ;  /* 0x0000000c0d477239 */ /* 0x000fe20000001447 */
[----:B------:R-:W-:Y:S01]  /*65b0*/  IMAD R17, R51, R50, R17 ;  /* 0x0000003233117224 */ /* 0x000fe200078e0211 */
[C---:B------:R-:W-:Y:S01]  /*65c0*/  SHF.L.U32 R52, R61.reuse, 0x10, RZ ;  /* 0x000000103d347819 */ /* 0x040fe200000006ff */
[----:B------:R-:W-:Y:S01]  /*65d0*/  IMAD.SHL.U32 R54, R61, 0x100, RZ ;  /* 0x000001003d367824 */ /* 0x000fe200078e00ff */
[----:B------:R-:W-:Y:S01]  /*65e0*/  SHF.R.S32.HI R51, RZ, 0x18, R60 ;  /* 0x00000018ff337819 */ /* 0x000fe2000001143c */
[----:B------:R-:W-:Y:S01]  /*65f0*/  IMAD R20, R47, R24, RZ ;  /* 0x000000182f147224 */ /* 0x000fe200078e02ff */
[----:B------:R1:W-:Y:S01]  /*6600*/  STS.128 [R95+UR49+0x4200], R68 ;  /* 0x004200445f007988 */ /* 0x0003e20008000c31 */
[-C--:B------:R-:W-:Y:S01]  /*6610*/  IMAD R18, R49, R50.reuse, R18 ;  /* 0x0000003231127224 */ /* 0x080fe200078e0212 */
[----:B------:R-:W-:Y:S01]  /*6620*/  SHF.R.S32.HI R52, RZ, 0x18, R52 ;  /* 0x00000018ff347819 */ /* 0x000fe20000011434 */
[----:B------:R-:W-:Y:S01]  /*6630*/  IMAD R21, R47, R25, RZ ;  /* 0x000000192f157224 */ /* 0x000fe200078e02ff */
[----:B------:R-:W-:Y:S01]  /*6640*/  SHF.R.S32.HI R49, RZ, 0x18, R54 ;  /* 0x00000018ff317819 */ /* 0x000fe20000011436 */
[----:B------:R-:W-:Y:S01]  /*6650*/  IMAD R23, R51, R50, R23 ;  /* 0x0000003233177224 */ /* 0x000fe200078e0217 */
[----:B------:R-:W-:Y:S01]  /*6660*/  SHF.R.S32.HI R51, RZ, 0x18, R61 ;  /* 0x00000018ff337819 */ /* 0x000fe2000001143d */
[----:B------:R-:W-:Y:S01]  /*6670*/  IMAD R22, R47, R26, RZ ;  /* 0x0000001a2f167224 */ /* 0x000fe200078e02ff */
[----:B------:R-:W-:Y:S01]  /*6680*/  SHF.R.S32.HI R54, RZ, 0x18, R63 ;  /* 0x00000018ff367819 */ /* 0x000fe2000001143f */
[----:B------:R-:W-:Y:S01]  /*6690*/  IMAD R20, R53, R50, R20 ;  /* 0x0000003235147224 */ /* 0x000fe200078e0214 */
[----:B------:R-:W-:Y:S01]  /*66a0*/  I2IP.S8.S32.SAT R76, R23, R18, RZ ;  /* 0x00000012174c7239 */ /* 0x000fe200000014ff */
[----:B------:R-:W-:Y:S01]  /*66b0*/  IMAD R27, R47, R27, RZ ;  /* 0x0000001b2f1b7224 */ /* 0x000fe200078e02ff */
[----:B------:R-:W-:Y:S01]  /*66c0*/  SHF.L.U32 R53, R62, 0x8, RZ ;  /* 0x000000083e357819 */ /* 0x000fe200000006ff */
[-C--:B------:R-:W-:Y:S01]  /*66d0*/  IMAD R21, R52, R50.reuse, R21 ;  /* 0x0000003234157224 */ /* 0x080fe200078e0215 */
[C---:B------:R-:W-:Y:S01]  /*66e0*/  SHF.L.U32 R52, R62.reuse, 0x10, RZ ;  /* 0x000000103e347819 */ /* 0x040fe200000006ff */
[----:B------:R-:W-:Y:S01]  /*66f0*/  IMAD R22, R49, R50, R22 ;  /* 0x0000003231167224 */ /* 0x000fe200078e0216 */
[----:B------:R-:W-:Y:S01]  /*6700*/  PRMT R49, R62, 0x8880, RZ ;  /* 0x000088803e317816 */ /* 0x000fe200000000ff */
[----:B------:R-:W-:Y:S01]  /*6710*/  IMAD R24, R47, R28, RZ ;  /* 0x0000001c2f187224 */ /* 0x000fe200078e02ff */
[----:B------:R-:W-:Y:S01]  /*6720*/  I2IP.S8.S32.SAT R76, R17, R16, R76 ;  /* 0x00000010114c7239 */ /* 0x000fe2000000144c */
[----:B------:R-:W-:Y:S01]  /*6730*/  IMAD R27, R51, R50, R27 ;  /* 0x00000032331b7224 */ /* 0x000fe200078e021b */
[----:B------:R-:W-:Y:S01]  /*6740*/  SHF.R.S32.HI R51, RZ, 0x18, R52 ;  /* 0x00000018ff337819 */ /* 0x000fe20000011434 */
[C---:B------:R-:W-:Y:S01]  /*6750*/  IMAD R25, R47.reuse, R29, RZ ;  /* 0x0000001d2f197224 */ /* 0x040fe200078e02ff */
[----:B------:R-:W-:Y:S01]  /*6760*/  SHF.R.S32.HI R53, RZ, 0x18, R53 ;  /* 0x00000018ff357819 */ /* 0x000fe20000011435 */
[----:B------:R-:W-:Y:S01]  /*6770*/  IMAD R26, R47, R30, RZ ;  /* 0x0000001e2f1a7224 */ /* 0x000fe200078e02ff */
[----:B------:R-:W-:Y:S01]  /*6780*/  I2IP.S8.S32.SAT R77, R27, R22, RZ ;  /* 0x000000161b4d7239 */ /* 0x000fe200000014ff */
[-C--:B------:R-:W-:Y:S01]  /*6790*/  IMAD R24, R49, R50.reuse, R24 ;  /* 0x0000003231187224 */ /* 0x080fe200078e0218 */
[----:B------:R-:W-:Y:S01]  /*67a0*/  SHF.L.U32 R52, R63, 0x10, RZ ;  /* 0x000000103f347819 */ /* 0x000fe200000006ff */
[----:B------:R-:W-:Y:S01]  /*67b0*/  IMAD R25, R51, R50, R25 ;  /* 0x0000003233197224 */ /* 0x000fe200078e0219 */
[----:B------:R-:W-:Y:S01]  /*67c0*/  I2IP.S8.S32.SAT R77, R21, R20, R77 ;  /* 0x00000014154d7239 */ /* 0x000fe2000000144d */
[----:B------:R-:W-:Y:S01]  /*67d0*/  IMAD R26, R53, R50, R26 ;  /* 0x00000032351a7224 */ /* 0x000fe200078e021a */
[----:B------:R-:W-:Y:S01]  /*67e0*/  SHF.R.S32.HI R49, RZ, 0x18, R62 ;  /* 0x00000018ff317819 */ /* 0x000fe2000001143e */
[----:B------:R-:W-:Y:S01]  /*67f0*/  IMAD R31, R47, R31, RZ ;  /* 0x0000001f2f1f7224 */ /* 0x000fe200078e02ff */
[C---:B------:R-:W-:Y:S01]  /*6800*/  PRMT R51, R63.reuse, 0x8880, RZ ;  /* 0x000088803f337816 */ /* 0x040fe200000000ff */
[----:B------:R-:W-:Y:S01]  /*6810*/  IMAD.SHL.U32 R53, R63, 0x100, RZ ;  /* 0x000001003f357824 */ /* 0x000fe200078e00ff */
[----:B------:R-:W-:Y:S01]  /*6820*/  SHF.R.S32.HI R52, RZ, 0x18, R52 ;  /* 0x00000018ff347819 */ /* 0x000fe20000011434 */
[C---:B------:R-:W-:Y:S02]  /*6830*/  IMAD R28, R47.reuse, R32, RZ ;  /* 0x000000202f1c7224 */ /* 0x040fe400078e02ff */
[----:B------:R-:W-:Y:S01]  /*6840*/  IMAD R29, R47, R33, RZ ;  /* 0x000000212f1d7224 */ /* 0x000fe200078e02ff */
[----:B------:R-:W-:Y:S01]  /*6850*/  SHF.R.S32.HI R53, RZ, 0x18, R53 ;  /* 0x00000018ff357819 */ /* 0x000fe20000011435 */
[-C--:B------:R-:W-:Y:S02]  /*6860*/  IMAD R31, R49, R50.reuse, R31 ;  /* 0x00000032311f7224 */ /* 0x080fe400078e021f */
[----:B------:R-:W-:Y:S02]  /*6870*/  IMAD R28, R51, R50, R28 ;  /* 0x00000032331c7224 */ /* 0x000fe400078e021c */
[----:B------:R-:W-:Y:S01]  /*6880*/  IMAD R30, R47, R34, RZ ;  /* 0x000000222f1e7224 */ /* 0x000fe200078e02ff */
[----:B------:R-:W-:Y:S01]  /*6890*/  I2IP.S8.S32.SAT R55, R31, R26, RZ ;  /* 0x0000001a1f377239 */ /* 0x000fe200000014ff */
[----:B------:R-:W-:Y:S02]  /*68a0*/  IMAD R29, R52, R50, R29 ;  /* 0x00000032341d7224 */ /* 0x000fe400078e021d */
[----:B------:R-:W-:Y:S01]  /*68b0*/  IMAD R35, R47, R35, RZ ;  /* 0x000000232f237224 */ /* 0x000fe200078e02ff */
[----:B------:R-:W-:Y:S01]  /*68c0*/  I2IP.S8.S32.SAT R78, R25, R24, R55 ;  /* 0x00000018194e7239 */ /* 0x000fe20000001437 */
[-C--:B------:R-:W-:Y:S01]  /*68d0*/  IMAD R30, R53, R50.reuse, R30 ;  /* 0x00000032351e7224 */ /* 0x080fe200078e021e */
[----:B------:R-:W-:Y:S01]  /*68e0*/  LEA R55, R100, UR49, 0x3 ;  /* 0x0000003164377c11 */ /* 0x000fe2000f8e18ff */
[----:B------:R-:W-:Y:S05]  /*68f0*/  IMAD R35, R54, R50, R35 ;  /* 0x0000003236237224 */ /* 0x000fea00078e0223 */
[----:B------:R-:W-:Y:S04]  /*6900*/  I2IP.S8.S32.SAT R73, R35, R30, RZ ;  /* 0x0000001e23497239 */ /* 0x000fe800000014ff */
[----:B------:R-:W-:Y:S05]  /*6910*/  I2IP.S8.S32.SAT R79, R29, R28, R73 ;  /* 0x0000001c1d4f7239 */ /* 0x000fea0000001449 */
[----:B------:R1:W-:Y:S01]  /*6920*/  STS.128 [R109+0x4210], R76 ;  /* 0x0042104c6d007388 */ /* 0x0003e20000000c00 */
[----:B------:R-:W-:Y:S01]  /*6930*/  @!PT LDS RZ, [RZ] ;  /* 0x00000000fffff984 */ /* 0x000fe20000000800 */
[----:B------:R-:W-:Y:S01]  /*6940*/  @!PT LDS RZ, [RZ] ;  /* 0x00000000fffff984 */ /* 0x000fe20000000800 */
[----:B------:R-:W-:Y:S01]  /*6950*/  @!PT LDS RZ, [RZ] ;  /* 0x00000000fffff984 */ /* 0x000fe20000000800 */
[----:B------:R-:W-:Y:S01]  /*6960*/  @!PT LDS RZ, [RZ] ;  /* 0x00000000fffff984 */ /* 0x000fe20000000800 */
[----:B------:R2:W-:Y:S07]  /*6970*/  MEMBAR.ALL.CTA ;  /* 0x0000000000007992 */ /* 0x0005ee0000008000 */
[----:B--2---:R-:W2:Y:S02]  /*6980*/  FENCE.VIEW.ASYNC.S ;  /* 0x00000000000073c6 */ /* 0x004ea40000000000 */
[----:B--2---:R-:W-:Y:S06]  /*6990*/  BAR.SYNC.DEFER_BLOCKING 0x1, 0x80 ;  /* 0x0042000000007b1d */ /* 0x004fec0000010000 */
[----:B------:R-:W-:Y:S05]  /*69a0*/  @P0 BRA `(.L_x_106) ;  /* 0x0000000000280947 */ /* 0x000fea0003800000 */
[----:B------:R-:W-:Y:S02]  /*69b0*/  UIADD3 UR4, UPT, UPT, UR49, 0x4200, URZ ;  /* 0x0000420031047890 */ /* 0x000fe4000fffe0ff */
[----:B------:R-:W-:Y:S01]  /*69c0*/  UIADD3 UR6, UP0, UPT, UR52, 0x680, URZ ;  /* 0x0000068034067890 */ /* 0x000fe2000ff1e0ff */
[----:B------:R-:W-:Y:S03]  /*69d0*/  UMOV UR43, UR36 ;  /* 0x00000024002b7c82 */ /* 0x000fe60008000000 */
[----:B------:R-:W-:Y:S01]  /*69e0*/  MOV R104, UR4 ;  /* 0x0000000400687c02 */ /* 0x000fe20008000f00 */
[----:B------:R-:W-:Y:S03]  /*69f0*/  UIADD3.X UR7, UPT, UPT, URZ, UR53, URZ, UP0, !UPT ;  /* 0x00000035ff077290 */ /* 0x000fe600087fe4ff */
[----:B------:R-:W-:Y:S11]  /*6a00*/  R2UR UR40, R104 ;  /* 0x00000000682872ca */ /* 0x000ff600000e0000 */
[----:B------:R-:W-:Y:S02]  /*6a10*/  @!UPT UIADD3 URZ, UPT, UPT, URZ, URZ, URZ ;  /* 0x000000fffffff290 */ /* 0x000fe4000fffe0ff */
[----:B------:R2:W-:Y:S01]  /*6a20*/  UTMASTG.3D [UR40], [UR6] ;  /* 0x00000028060073b5 */ /* 0x0005e20008010000 */
[----:B------:R0:W-:Y:S01]  /*6a30*/  UTMACMDFLUSH ;  /* 0x00000000000079b7 */ /* 0x0001e20000000000 */
[----:B--2---:R-:W-:Y:S04]  /*6a40*/  DEPBAR.LE SB0, 0x1 ;  /* 0x000080400000791a */ /* 0x004fe80000000000 */
.L_x_106:
[----:B------:R-:W-:Y:S05]  /*6a50*/  BSYNC.RECONVERGENT B0 ;  /* 0x0000000000007941 */ /* 0x000fea0003800200 */
.L_x_105:
[----:B------:R-:W-:Y:S06]  /*6a60*/  BAR.SYNC.DEFER_BLOCKING 0x1, 0x80 ;  /* 0x0042000000007b1d */ /* 0x000fec0000010000 */
[----:B------:R-:W2:Y:S01]  /*6a70*/  @P6 SYNCS.PHASECHK.TRANS64.TRYWAIT P0, [R55+URZ+0xa0], R74 ;  /* 0x0000a04a370065a7 */ /* 0x000ea200080011ff */
[----:B------:R-:W-:Y:S01]  /*6a80*/  BSSY B1, `(.L_x_107) ;  /* 0x000001f000017945 */ /* 0x000fe20003800000 */
[----:B--2---:R-:W-:Y:S03]  /*6a90*/  @P6 SEL R64, RZ, 0x1, !P0 ;  /* 0x00000001ff406807 */ /* 0x004fe60004000000 */
[----:B------:R-:W-:Y:S05]  /*6aa0*/  @!P6 BRA `(.L_x_108) ;  /* 0x000000000070e947 */ /* 0x000fea0003800000 */
[----:B------:R-:W-:Y:S01]  /*6ab0*/  ISETP.NE.AND P1, PT, R65, RZ, PT ;  /* 0x000000ff4100720c */ /* 0x000fe20003f25270 */
[----:B------:R-:W-:Y:S01]  /*6ac0*/  BSSY B0, `(.L_x_109) ;  /* 0x0000008000007945 */ /* 0x000fe20003800000 */
[----:B------:R-:W-:Y:S11]  /*6ad0*/  ISETP.NE.AND P0, PT, R64, RZ, PT ;  /* 0x000000ff4000720c */ /* 0x000ff60003f05270 */
[----:B------:R-:W-:Y:S04]  /*6ae0*/  @P1 IMAD R3, R100, 0x1000, R67 ;  /* 0x0000100064031824 */ /* 0x000fe800078e0243 */
[----:B------:R-:W-:Y:S01]  /*6af0*/  @P1 IMAD.IADD R2, R66, 0x1, R3 ;  /* 0x0000000142021824 */ /* 0x000fe200078e0203 */
[----:B------:R-:W-:Y:S06]  /*6b00*/  @P0 BRA `(.L_x_110) ;  /* 0x00000000000c0947 */ /* 0x000fec0003800000 */
[----:B------:R-:W-:Y:S04]  /*6b10*/  SHF.L.U32 R0, R99, 0x1f, RZ ;  /* 0x0000001f63007819 */ /* 0x000fe800000006ff */
[----:B------:R-:W2:Y:S02]  /*6b20*/  SYNCS.PHASECHK.TRANS64.TRYWAIT P0, [R55+URZ+0xa0], R0 ;  /* 0x0000a000370075a7 */ /* 0x000ea400080011ff */
[----:B--2---:R-:W-:Y:S05]  /*6b30*/  @!P0 BRA `(.L_x_111) ;  /* 0x0000003400648947 */ /* 0x004fea0003800000 */
.L_x_110:
[----:B------:R-:W-:Y:S05]  /*6b40*/  BSYNC B0 ;  /* 0x0000000000007941 */ /* 0x000fea0003800000 */
.L_x_109:
[----:B------:R-:W-:Y:S01]  /*6b50*/  ISETP.NE.AND P0, PT, R65, RZ, PT ;  /* 0x000000ff4100720c */ /* 0x000fe20003f05270 */
[----:B--2---:R-:W-:Y:S02]  /*6b60*/  VIADD R55, R55, 0xc0 ;  /* 0x000000c037377836 */ /* 0x004fe40000000000 */
[----:B------:R-:W-:Y:S02]  /*6b70*/  IMAD.U32 R0, RZ, RZ, UR37 ;  /* 0x00000025ff007e24 */ /* 0x000fe4000f8e00ff */
[----:B------:R-:W-:Y:S03]  /*6b80*/  VIADD R100, R100, 0x1 ;  /* 0x0000000164647836 */ /* 0x000fe60000000000 */
[----:B------:R-:W-:Y:S05]  /*6b90*/  PRMT R0, R0, 0x654, R55 ;  /* 0x0000065400007816 */ /* 0x000fea0000000037 */
[----:B------:R2:W3:Y:S04]  /*6ba0*/  @P0 LDS.128 R56, [R3+0x200] ;  /* 0x0002000003380984 */ /* 0x0004e80000000c00 */
[----:B------:R2:W4:Y:S01]  /*6bb0*/  @P0 LDS.128 R60, [R2+0x210] ;  /* 0x00021000023c0984 */ /* 0x0005220000000c00 */
        /* <DEDUP_REMOVED lines=10> */
[----:B--23--:R-:W-:Y:S02]  /*6c60*/  LOP3.LUT R99, R99, R0, RZ, 0x3c, !PT ;  /* 0x0000000063637212 */ /* 0x00cfe400078e3cff */
.L_x_108:
[----:B------:R-:W-:Y:S05]  /*6c70*/  BSYNC B1 ;  /* 0x0000000000017941 */ /* 0x000fea0003800000 */
.L_x_107:
[----:B------:R-:W-:Y:S05]  /*6c80*/  VIADD R3, R48, 0x40 ;  /* 0x0000004030037836 */ /* 0x000fea0000000000 */
[----:B------:R-:W-:Y:S04]  /*6c90*/  SHF.R.U32.HI R3, RZ, 0x15, R3 ;  /* 0x00000015ff037819 */ /* 0x000fe80000011603 */
[----:B------:R-:W-:Y:S11]  /*6ca0*/  LOP3.LUT P0, RZ, R3, 0x3, R96, 0x48, !PT ;  /* 0x0000000303ff7812 */ /* 0x000ff60007804860 */
[----:B------:R-:W-:Y:S02]  /*6cb0*/  @!UPT UIADD3 URZ, UPT, UPT, URZ, URZ, URZ ;  /* 0x000000fffffff290 */ /* 0x000fe4000fffe0ff */
[----:B------:R-:W-:Y:S05]  /*6cc0*/  @!P0 BRA `(.L_x_112) ;  /* 0x0000000000408947 */ /* 0x000fea0003800000 */
[----:B------:R-:W2:Y:S01]  /*6cd0*/  LDCU.64 UR8, c[0x4][0x78] ;  /* 0x01000f00ff0877ac */ /* 0x000ea20008000a00 */
[----:B------:R-:W-:Y:S01]  /*6ce0*/  MOV R3, 0x0 ;  /* 0x0000000000037802 */ /* 0x000fe20000000f00 */
[----:B------:R-:W-:Y:S02]  /*6cf0*/  HFMA2 R12, -RZ, RZ, 0, 5.9604644775390625e-08 ;  /* 0x00000001ff0c7431 */ /* 0x000fe400000001ff */
[----:B------:R-:W-:Y:S02]  /*6d00*/  IMAD.MOV.U32 R8, RZ, RZ, 0x192 ;  /* 0x00000192ff087424 */ /* 0x000fe400078e00ff */
[----:B------:R-:W-:Y:S01]  /*6d10*/  IMAD.MOV.U32 R13, RZ, RZ, RZ ;  /* 0x000000ffff0d7224 */ /* 0x000fe200078e00ff */
[----:B------:R-:W3:Y:S01]  /*6d20*/  LDCU.64 UR6, c[0x4][0x80] ;  /* 0x01001000ff0677ac */ /* 0x000ee20008000a00 */
[----:B------:R-:W1:Y:S01]  /*6d30*/  LDC.64 R2, c[0x4][R3] ;  /* 0x0100000003027b82 */ /* 0x000e620000000a00 */
[----:B------:R-:W5:Y:S01]  /*6d40*/  LDCU.64 UR4, c[0x4][0x18] ;  /* 0x01000300ff0477ac */ /* 0x000f620008000a00 */
[----:B--2---:R-:W-:Y:S01]  /*6d50*/  MOV R5, UR9 ;  /* 0x0000000900057c02 */ /* 0x004fe20008000f00 */
[----:B------:R-:W-:Y:S01]  /*6d60*/  IMAD.U32 R4, RZ, RZ, UR8 ;  /* 0x00000008ff047e24 */ /* 0x000fe2000f8e00ff */
[----:B---3--:R-:W-:Y:S01]  /*6d70*/  MOV R7, UR7 ;  /* 0x0000000700077c02 */ /* 0x008fe20008000f00 */
[----:B------:R-:W-:Y:S01]  /*6d80*/  IMAD.U32 R6, RZ, RZ, UR6 ;  /* 0x00000006ff067e24 */ /* 0x000fe2000f8e00ff */
[----:B-----5:R-:W-:Y:S01]  /*6d90*/  MOV R11, UR5 ;  /* 0x00000005000b7c02 */ /* 0x020fe20008000f00 */
[----:B------:R-:W-:Y:S02]  /*6da0*/  IMAD.U32 R10, RZ, RZ, UR4 ;  /* 0x00000004ff0a7e24 */ /* 0x000fe4000f8e00ff */
[----:B------:R-:W-:Y:S07]  /*6db0*/  LEPC R20, `(.L_x_112) ;  /* 0x000000001014794e */ /* 0x000fee0000000000 */
[----:B-1--4-:R-:W-:Y:S05]  /*6dc0*/  CALL.ABS.NOINC R2 ;  /* 0x0000000002007343 */ /* 0x012fea0003c00000 */
.L_x_112:
[----:B------:R-:W-:Y:S01]  /*6dd0*/  SHF.L.U32 R51, R56, 0x10, RZ ;  /* 0x0000001038337819 */ /* 0x000fe200000006ff */
[----:B------:R-:W-:Y:S05]  /*6de0*/  WARPSYNC.ALL ;  /* 0x0000000000007948 */ /* 0x000fea0003800000 */
[----:B------:R-:W-:Y:S01]  /*6df0*/  R2UR UR4, R48 ;  /* 0x00000000300472ca */ /* 0x000fe200000e0000 */
[----:B------:R-:W-:Y:S01]  /*6e00*/  BSSY.RECONVERGENT B0, `(.L_x_113) ;  /* 0x0000099000007945 */ /* 0x000fe20003800200 */
[C---:B------:R-:W-:Y:S02]  /*6e10*/  PRMT R49, R56.reuse, 0x8880, RZ ;  /* 0x0000888038317816 */ /* 0x040fe400000000ff */
[----:B------:R-:W-:Y:S02]  /*6e20*/  SHF.R.S32.HI R51, RZ, 0x18, R51 ;  /* 0x00000018ff337819 */ /* 0x000fe40000011433 */
[----:B------:R-:W-:Y:S02]  /*6e30*/  SHF.L.U32 R52, R56, 0x8, RZ ;  /* 0x0000000838347819 */ /* 0x000fe400000006ff */
[----:B------:R-:W-:Y:S02]  /*6e40*/  SHF.L.U32 R53, R57, 0x8, RZ ;  /* 0x0000000839357819 */ /* 0x000fe400000006ff */
[----:B------:R-:W-:Y:S02]  /*6e50*/  SHF.R.S32.HI R54, RZ, 0x18, R58 ;  /* 0x00000018ff367819 */ /* 0x000fe4000001143a */
[----:B------:R-:W-:Y:S01]  /*6e60*/  SHF.R.S32.HI R53, RZ, 0x18, R53 ;  /* 0x00000018ff357819 */ /* 0x000fe20000011435 */
[----:B------:R-:W-:Y:S01]  /*6e70*/  LDTM.16dp32bit_t0_t15.x32 R4, tmem[UR4+0x40] ;  /* 0x00004004000479ee */ /* 0x000fe20008a80000 */
[----:B------:R-:W2:Y:S01]  /*6e80*/  LDTM.16dp32bit_t16_t31.x32 R4, tmem[UR4+0x60] ;  /* 0x00006004000479ee */ /* 0x000ea20008aa0000 */
[----:B----4-:R-:W-:Y:S02]  /*6e90*/  SHF.L.U32 R55, R62, 0x8, RZ ;  /* 0x000000083e377819 */ /* 0x010fe400000006ff */
[----:B------:R-:W-:Y:S02]  /*6ea0*/  ISETP.NE.AND P0, PT, R105, RZ, PT ;  /* 0x000000ff6900720c */ /* 0x000fe40003f05270 */
[----:B------:R-:W-:Y:S02]  /*6eb0*/  SHF.R.S32.HI R55, RZ, 0x18, R55 ;  /* 0x00000018ff377819 */ /* 0x000fe40000011437 */
[----:B------:R-:W-:Y:S01]  /*6ec0*/  ISETP.NE.AND P6, PT, R72, RZ, PT ;  /* 0x000000ff4800720c */ /* 0x000fe20003fc5270 */
[C---:B--2---:R-:W-:Y:S02]  /*6ed0*/  IMAD R0, R47.reuse, R4, RZ ;  /* 0x000000042f007224 */ /* 0x044fe400078e02ff */
        /* <DEDUP_REMOVED lines=12> */
[C---:B------:R-:W-:Y:S01]  /*6fa0*/  IMAD R4, R47.reuse, R8, RZ ;  /* 0x000000082f047224 */ /* 0x040fe200078e02ff */
[----:B------:R-:W-:Y:S01]  /*6fb0*/  SHF.L.U32 R52, R58, 0x10, RZ ;  /* 0x000000103a347819 */ /* 0x000fe200000006ff */
[----:B------:R-:W-:Y:S01]  /*6fc0*/  IMAD R5, R47, R9, RZ ;  /* 0x000000092f057224 */ /* 0x000fe200078e02ff */
[----:B-1----:R-:W-:Y:S01]  /*6fd0*/  I2IP.S8.S32.SAT R69, R7, R3, RZ ;  /* 0x0000000307457239 */ /* 0x002fe200000014ff */
[----:B------:R-:W-:Y:S01]  /*6fe0*/  IMAD R6, R47, R10, RZ ;  /* 0x0000000a2f067224 */ /* 0x000fe200078e02ff */
[----:B------:R-:W-:Y:S01]  /*6ff0*/  SHF.R.S32.HI R52, RZ, 0x18, R52 ;  /* 0x00000018ff347819 */ /* 0x000fe20000011434 */
[----:B------:R-:W-:Y:S01]  /*7000*/  IMAD R4, R49, R50, R4 ;  /* 0x0000003231047224 */ /* 0x000fe200078e0204 */
[----:B------:R-:W-:Y:S01]  /*7010*/  I2IP.S8.S32.SAT R68, R2, R0, R69 ;  /* 0x0000000002447239 */ /* 0x000fe20000001445 */
[-C--:B------:R-:W-:Y:S01]  /*7020*/  IMAD R5, R51, R50.reuse, R5 ;  /* 0x0000003233057224 */ /* 0x080fe200078e0205 */
[----:B------:R-:W-:Y:S01]  /*7030*/  SHF.R.S32.HI R49, RZ, 0x18, R57 ;  /* 0x00000018ff317819 */ /* 0x000fe20000011439 */
[----:B------:R-:W-:Y:S01]  /*7040*/  IMAD R11, R47, R11, RZ ;  /* 0x0000000b2f0b7224 */ /* 0x000fe200078e02ff */
[C---:B------:R-:W-:Y:S01]  /*7050*/  PRMT R51, R58.reuse, 0x8880, RZ ;  /* 0x000088803a337816 */ /* 0x040fe200000000ff */
[----:B------:R-:W-:Y:S01]  /*7060*/  IMAD R6, R53, R50, R6 ;  /* 0x0000003235067224 */ /* 0x000fe200078e0206 */
[----:B------:R-:W-:Y:S01]  /*7070*/  SHF.L.U32 R53, R58, 0x8, RZ ;  /* 0x000000083a357819 */ /* 0x000fe200000006ff */
[C---:B------:R-:W-:Y:S02]  /*7080*/  IMAD R8, R47.reuse, R12, RZ ;  /* 0x0000000c2f087224 */ /* 0x040fe400078e02ff */
[----:B------:R-:W-:Y:S01]  /*7090*/  IMAD R9, R47, R13, RZ ;  /* 0x0000000d2f097224 */ /* 0x000fe200078e02ff */
[----:B------:R-:W-:Y:S01]  /*70a0*/  SHF.R.S32.HI R53, RZ, 0x18, R53 ;  /* 0x00000018ff357819 */ /* 0x000fe20000011435 */
[----:B------:R-:W-:Y:S01]  /*70b0*/  IMAD R11, R49, R50, R11 ;  /* 0x00000032310b7224 */ /* 0x000fe200078e020b */
[----:B------:R-:W-:Y:S01]  /*70c0*/  PRMT R49, R59, 0x8880, RZ ;  /* 0x000088803b317816 */ /* 0x000fe200000000ff */
[----:B------:R-:W-:Y:S02]  /*70d0*/  IMAD R10, R47, R14, RZ ;  /* 0x0000000e2f0a7224 */ /* 0x000fe400078e02ff */
[----:B------:R-:W-:Y:S01]  /*70e0*/  IMAD R8, R51, R50, R8 ;  /* 0x0000003233087224 */ /* 0x000fe200078e0208 */
[----:B------:R-:W-:Y:S01]  /*70f0*/  I2IP.S8.S32.SAT R70, R11, R6, RZ ;  /* 0x000000060b467239 */ /* 0x000fe200000014ff */
[-C--:B------:R-:W-:Y:S01]  /*7100*/  IMAD R9, R52, R50.reuse, R9 ;  /* 0x0000003234097224 */ /* 0x080fe200078e0209 */
[----:B------:R-:W-:Y:S01]  /*7110*/  SHF.L.U32 R51, R59, 0x10, RZ ;  /* 0x000000103b337819 */ /* 0x000fe200000006ff */
[----:B------:R-:W-:Y:S01]  /*7120*/  IMAD R10, R53, R50, R10 ;  /* 0x00000032350a7224 */ /* 0x000fe200078e020a */
[----:B------:R-:W-:Y:S01]  /*7130*/  I2IP.S8.S32.SAT R69, R5, R4, R70 ;  /* 0x0000000405457239 */ /* 0x000fe20000001446 */
[----:B------:R-:W-:Y:S01]  /*7140*/  IMAD R15, R47, R15, RZ ;  /* 0x0000000f2f0f7224 */ /* 0x000fe200078e02ff */
[----:B------:R-:W-:Y:S01]  /*7150*/  SHF.R.S32.HI R51, RZ, 0x18, R51 ;  /* 0x00000018ff337819 */ /* 0x000fe20000011433 */
[----:B------:R-:W-:Y:S01]  /*7160*/  IMAD.SHL.U32 R53, R59, 0x100, RZ ;  /* 0x000001003b357824 */ /* 0x000fe200078e00ff */
[----:B------:R-:W-:Y:S01]  /*7170*/  SHF.R.S32.HI R52, RZ, 0x18, R59 ;  /* 0x00000018ff347819 */ /* 0x000fe2000001143b */
[C---:B------:R-:W-:Y:S02]  /*7180*/  IMAD R12, R47.reuse, R16, RZ ;  /* 0x000000102f0c7224 */ /* 0x040fe400078e02ff */
[----:B------:R-:W-:Y:S01]  /*7190*/  IMAD R13, R47, R17, RZ ;  /* 0x000000112f0d7224 */ /* 0x000fe200078e02ff */
[----:B------:R-:W-:Y:S01]  /*71a0*/  SHF.R.S32.HI R53, RZ, 0x18, R53 ;  /* 0x00000018ff357819 */ /* 0x000fe20000011435 */
[----:B------:R-:W-:Y:S01]  /*71b0*/  IMAD R15, R54, R50, R15 ;  /* 0x00000032360f7224 */ /* 0x000fe200078e020f */
[----:B------:R-:W-:Y:S01]  /*71c0*/  SHF.L.U32 R54, R61, 0x10, RZ ;  /* 0x000000103d367819 */ /* 0x000fe200000006ff */
[----:B------:R-:W-:Y:S02]  /*71d0*/  IMAD R14, R47, R18, RZ ;  /* 0x000000122f0e7224 */ /* 0x000fe400078e02ff */
[----:B------:R-:W-:Y:S01]  /*71e0*/  IMAD R12, R49, R50, R12 ;  /* 0x00000032310c7224 */ /* 0x000fe200078e020c */
[----:B------:R-:W-:Y:S01]  /*71f0*/  I2IP.S8.S32.SAT R71, R15, R10, RZ ;  /* 0x0000000a0f477239 */ /* 0x000fe200000014ff */
[----:B------:R-:W-:Y:S01]  /*7200*/  IMAD R19, R47, R19, RZ ;  /* 0x000000132f137224 */ /* 0x000fe200078e02ff */
[----:B------:R-:W-:Y:S01]  /*7210*/  PRMT R49, R60, 0x8880, RZ ;  /* 0x000088803c317816 */ /* 0x000fe200000000ff */
[----:B------:R-:W-:Y:S01]  /*7220*/  IMAD R13, R51, R50, R13 ;  /* 0x00000032330d7224 */ /* 0x000fe200078e020d */
[----:B------:R-:W-:Y:S01]  /*7230*/  I2IP.S8.S32.SAT R70, R9, R8, R71 ;  /* 0x0000000809467239 */ /* 0x000fe20000001447 */
[----:B------:R-:W-:Y:S01]  /*7240*/  IMAD R16, R47, R20, RZ ;  /* 0x000000142f107224 */ /* 0x000fe200078e02ff */
[----:B------:R-:W-:Y:S01]  /*7250*/  SHF.R.S32.HI R54, RZ, 0x18, R54 ;  /* 0x00000018ff367819 */ /* 0x000fe20000011436 */
[-C--:B------:R-:W-:Y:S01]  /*7260*/  IMAD R14, R53, R50.reuse, R14 ;  /* 0x00000032350e7224 */ /* 0x080fe200078e020e */
[----:B------:R-:W-:Y:S01]  /*7270*/  PRMT R53, R61, 0x8880, RZ ;  /* 0x000088803d357816 */ /* 0x000fe200000000ff */
[-C--:B------:R-:W-:Y:S01]  /*7280*/  IMAD R19, R52, R50.reuse, R19 ;  /* 0x0000003234137224 */ /* 0x080fe200078e0213 */
[----:B------:R-:W-:Y:S01]  /*7290*/  SHF.R.S32.HI R52, RZ, 0x18, R60 ;  /* 0x00000018ff347819 */ /* 0x000fe2000001143c */
[----:B------:R-:W-:Y:S01]  /*72a0*/  IMAD R16, R49, R50, R16 ;  /* 0x0000003231107224 */ /* 0x000fe200078e0210 */
[C---:B------:R-:W-:Y:S01]  /*72b0*/  SHF.L.U32 R49, R60.reuse, 0x10, RZ ;  /* 0x000000103c317819 */ /* 0x040fe200000006ff */
[C---:B------:R-:W-:Y:S01]  /*72c0*/  IMAD R17, R47.reuse, R21, RZ ;  /* 0x000000152f117224 */ /* 0x040fe200078e02ff */
[----:B------:R-:W-:Y:S01]  /*72d0*/  SHF.L.U32 R51, R60, 0x8, RZ ;  /* 0x000000083c337819 */ /* 0x000fe200000006ff */
[C---:B------:R-:W-:Y:S01]  /*72e0*/  IMAD R18, R47.reuse, R22, RZ ;  /* 0x000000162f127224 */ /* 0x040fe200078e02ff */
[----:B------:R-:W-:Y:S01]  /*72f0*/  SHF.R.S32.HI R49, RZ, 0x18, R49 ;  /* 0x00000018ff317819 */ /* 0x000fe20000011431 */
[C---:B------:R-:W-:Y:S01]  /*7300*/  IMAD R23, R47.reuse, R23, RZ ;  /* 0x000000172f177224 */ /* 0x040fe200078e02ff */
[----:B------:R-:W-:Y:S01]  /*7310*/  SHF.R.S32.HI R51, RZ, 0x18, R51 ;  /* 0x00000018ff337819 */ /* 0x000fe20000011433 */
[----:B------:R-:W-:Y:S01]  /*7320*/  IMAD R20, R47, R24, RZ ;  /* 0x000000182f147224 */ /* 0x000fe200078e02ff */
[----:B------:R-:W-:Y:S01]  /*7330*/  I2IP.S8.S32.SAT R71, R19, R14, RZ ;  /* 0x0000000e13477239 */ /* 0x000fe200000014ff */
[----:B------:R-:W-:Y:S02]  /*7340*/  IMAD R17, R49, R50, R17 ;  /* 0x0000003231117224 */ /* 0x000fe400078e0211 */
[----:B------:R-:W-:Y:S01]  /*7350*/  IMAD.SHL.U32 R49, R61, 0x100, RZ ;  /* 0x000001003d317824 */ /* 0x000fe200078e00ff */
[----:B------:R-:W-:Y:S01]  /*7360*/  I2IP.S8.S32.SAT R71, R13, R12, R71 ;  /* 0x0000000c0d477239 */ /* 0x000fe20000001447 */
[-C--:B------:R-:W-:Y:S01]  /*7370*/  IMAD R18, R51, R50.reuse, R18 ;  /* 0x0000003233127224 */ /* 0x080fe200078e0212 */
[----:B------:R-:W-:Y:S01]  /*7380*/  SHF.R.S32.HI R51, RZ, 0x18, R61 ;  /* 0x00000018ff337819 */ /* 0x000fe2000001143d */
[C---:B------:R-:W-:Y:S01]  /*7390*/  IMAD R21, R47.reuse, R25, RZ ;  /* 0x000000192f157224 */ /* 0x040fe200078e02ff */
[----:B------:R-:W-:Y:S01]  /*73a0*/  SHF.R.S32.HI R49, RZ, 0x18, R49 ;  /* 0x00000018ff317819 */ /* 0x000fe20000011431 */
[----:B------:R-:W-:Y:S01]  /*73b0*/  IMAD R23, R52, R50, R23 ;  /* 0x0000003234177224 */ /* 0x000fe200078e0217 */
[----:B------:R1:W-:Y:S01]  /*73c0*/  STS.128 [R95+UR49+0x5200], R68 ;  /* 0x005200445f007988 */ /* 0x0003e20008000c31 */
[----:B------:R-:W-:Y:S01]  /*73d0*/  IMAD R22, R47, R26, RZ ;  /* 0x0000001a2f167224 */ /* 0x000fe200078e02ff */
[C---:B------:R-:W-:Y:S01]  /*73e0*/  SHF.L.U32 R52, R62.reuse, 0x10, RZ ;  /* 0x000000103e347819 */ /* 0x040fe200000006ff */
        /* <DEDUP_REMOVED lines=9> */
[----:B------:R-:W-:Y:S01]  /*7480*/  SHF.R.S32.HI R49, RZ, 0x18, R62 ;  /* 0x00000018ff317819 */ /* 0x000fe2000001143e */
[----:B------:R-:W-:Y:S01]  /*7490*/  IMAD R25, R47, R29, RZ ;  /* 0x0000001d2f197224 */ /* 0x000fe200078e02ff */
[----:B------:R-:W-:Y:S01]  /*74a0*/  SHF.R.S32.HI R54, RZ, 0x18, R63 ;  /* 0x00000018ff367819 */ /* 0x000fe2000001143f */
[-C--:B------:R-:W-:Y:S01]  /*74b0*/  IMAD R27, R51, R50.reuse, R27 ;  /* 0x00000032331b7224 */ /* 0x080fe200078e021b */
[----:B------:R-:W-:Y:S01]  /*74c0*/  PRMT R51, R63, 0x8880, RZ ;  /* 0x000088803f337816 */ /* 0x000fe200000000ff */
[----:B------:R-:W-:Y:S01]  /*74d0*/  IMAD R24, R53, R50, R24 ;  /* 0x0000003235187224 */ /* 0x000fe200078e0218 */
[----:B------:R-:W-:Y:S01]  /*74e0*/  SHF.L.U32 R53, R63, 0x8, RZ ;  /* 0x000000083f357819 */ /* 0x000fe200000006ff */
[----:B------:R-:W-:Y:S01]  /*74f0*/  IMAD R26, R47, R30, RZ ;  /* 0x0000001e2f1a7224 */ /* 0x000fe200078e02ff */
[----:B------:R-:W-:Y:S01]  /*7500*/  I2IP.S8.S32.SAT R73, R27, R22, RZ ;  /* 0x000000161b497239 */ /* 0x000fe200000014ff */
[----:B------:R-:W-:Y:S01]  /*7510*/  IMAD R25, R52, R50, R25 ;  /* 0x0000003234197224 */ /* 0x000fe200078e0219 */
[----:B------:R-:W-:Y:S01]  /*7520*/  SHF.L.U32 R52, R63, 0x10, RZ ;  /* 0x000000103f347819 */ /* 0x000fe200000006ff */
[C---:B------:R-:W-:Y:S01]  /*7530*/  IMAD R31, R47.reuse, R31, RZ ;  /* 0x0000001f2f1f7224 */ /* 0x040fe200078e02ff */
[----:B------:R-:W-:Y:S01]  /*7540*/  SHF.R.S32.HI R53, RZ, 0x18, R53 ;  /* 0x00000018ff357819 */ /* 0x000fe20000011435 */
[----:B------:R-:W-:Y:S01]  /*7550*/  IMAD R28, R47, R32, RZ ;  /* 0x000000202f1c7224 */ /* 0x000fe200078e02ff */
[----:B------:R-:W-:Y:S01]  /*7560*/  SHF.R.S32.HI R52, RZ, 0x18, R52 ;  /* 0x00000018ff347819 */ /* 0x000fe20000011434 */
[----:B------:R-:W-:Y:S01]  /*7570*/  IMAD R26, R55, R50, R26 ;  /* 0x00000032371a7224 */ /* 0x000fe200078e021a */
[----:B------:R-:W-:Y:S01]  /*7580*/  I2IP.S8.S32.SAT R77, R21, R20, R73 ;  /* 0x00000014154d7239 */ /* 0x000fe20000001449 */
[----:B------:R-:W-:Y:S01]  /*7590*/  IMAD R29, R47, R33, RZ ;  /* 0x000000212f1d7224 */ /* 0x000fe200078e02ff */
[----:B------:R-:W-:Y:S01]  /*75a0*/  LEA R73, R100, UR49, 0x3 ;  /* 0x0000003164497c11 */ /* 0x000fe2000f8e18ff */
        /* <DEDUP_REMOVED lines=8> */
[----:B------:R-:W-:Y:S01]  /*7630*/  @P6 SHF.L.U32 R74, R99, 0x1f, RZ ;  /* 0x0000001f634a6819 */ /* 0x000fe200000006ff */
        /* <DEDUP_REMOVED lines=12> */
[----:B------:R-:W-:Y:S02]  /*7700*/  UIADD3 UR8, UP0, UPT, UR52, 0x680, URZ ;  /* 0x0000068034087890 */ /* 0x000fe4000ff1e0ff */
[----:B------:R-:W-:Y:S02]  /*7710*/  UIADD3 UR5, UPT, UPT, UR41, 0x40, URZ ;  /* 0x0000004029057890 */ /* 0x000fe4000fffe0ff */
[----:B------:R-:W-:Y:S02]  /*7720*/  UIADD3 UR4, UPT, UPT, UR49, 0x5200, URZ ;  /* 0x0000520031047890 */ /* 0x000fe4000fffe0ff */
[----:B------:R-:W-:Y:S01]  /*7730*/  UIADD3.X UR9, UPT, UPT, URZ, UR53, URZ, UP0, !UPT ;  /* 0x00000035ff097290 */ /* 0x000fe200087fe4ff */
[----:B------:R-:W-:Y:S01]  /*7740*/  UMOV UR6, UR42 ;  /* 0x0000002a00067c82 */ /* 0x000fe20008000000 */
[----:B------:R-:W-:Y:S07]  /*7750*/  UMOV UR7, UR36 ;  /* 0x0000002400077c82 */ /* 0x000fee0008000000 */
[----:B------:R2:W-:Y:S01]  /*7760*/  UTMASTG.3D [UR4], [UR8] ;  /* 0x00000004080073b5 */ /* 0x0005e20008010000 */
[----:B------:R0:W-:Y:S01]  /*7770*/  UTMACMDFLUSH ;  /* 0x00000000000079b7 */ /* 0x0001e20000000000 */
[----:B--2---:R-:W-:Y:S04]  /*7780*/  DEPBAR.LE SB0, 0x1 ;  /* 0x000080400000791a */ /* 0x004fe80000000000 */
.L_x_114:
[----:B------:R-:W-:Y:S05]  /*7790*/  BSYNC.RECONVERGENT B0 ;  /* 0x0000000000007941 */ /* 0x000fea0003800200 */
.L_x_113:
        /* <DEDUP_REMOVED lines=14> */
.L_x_118:
[----:B------:R-:W-:Y:S05]  /*7880*/  BSYNC B0 ;  /* 0x0000000000007941 */ /* 0x000fea0003800000 */
.L_x_117:
        /* <DEDUP_REMOVED lines=18> */
.L_x_116:
[----:B------:R-:W-:Y:S05]  /*79b0*/  BSYNC B1 ;  /* 0x0000000000017941 */ /* 0x000fea0003800000 */
.L_x_115:
        /* <DEDUP_REMOVED lines=21> */
.L_x_120:
        /* <DEDUP_REMOVED lines=8> */
[----:B------:R-:W-:Y:S02]  /*7b90*/  ISETP.NE.AND P6, PT, R72, RZ, PT ;  /* 0x000000ff4800720c */ /* 0x000fe40003fc5270 */
[----:B------:R-:W-:Y:S01]  /*7ba0*/  SHF.R.S32.HI R53, RZ, 0x18, R53 ;  /* 0x00000018ff357819 */ /* 0x000fe20000011435 */
[----:B------:R-:W-:Y:S01]  /*7bb0*/  LDTM.16dp32bit_t0_t15.x32 R4, tmem[UR4+0x80] ;  /* 0x00008004000479ee */ /* 0x000fe20008a80000 */
[----:B------:R-:W2:Y:S01]  /*7bc0*/  LDTM.16dp32bit_t16_t31.x32 R4, tmem[UR4+0xa0] ;  /* 0x0000a004000479ee */ /* 0x000ea20008aa0000 */
[----:B------:R-:W-:Y:S02]  /*7bd0*/  SHF.R.S32.HI R54, RZ, 0x18, R58 ;  /* 0x00000018ff367819 */ /* 0x000fe4000001143a */
[----:B----4-:R-:W-:Y:S02]  /*7be0*/  SHF.L.U32 R55, R62, 0x8, RZ ;  /* 0x000000083e377819 */ /* 0x010fe400000006ff */
[----:B------:R-:W-:Y:S02]  /*7bf0*/  ISETP.NE.AND P0, PT, R105, RZ, PT ;  /* 0x000000ff6900720c */ /* 0x000fe40003f05270 */
[----:B------:R-:W-:Y:S01]  /*7c00*/  SHF.R.S32.HI R55, RZ, 0x18, R55 ;  /* 0x00000018ff377819 */ /* 0x000fe20000011437 */
        /* <DEDUP_REMOVED lines=132> */
[----:B------:R-:W-:Y:S02]  /*8450*/  UIADD3 UR8, UP0, UPT, UR52, 0x680, URZ ;  /* 0x0000068034087890 */ /* 0x000fe4000ff1e0ff */
[----:B------:R-:W-:Y:S02]  /*8460*/  UIADD3 UR5, UPT, UPT, UR41, 0x80, URZ ;  /* 0x0000008029057890 */ /* 0x000fe4000fffe0ff */
[----:B------:R-:W-:Y:S01]  /*8470*/  MOV R104, UR10 ;  /* 0x0000000a00687c02 */ /* 0x000fe20008000f00 */
[----:B------:R-:W-:Y:S01]  /*8480*/  UIADD3.X UR9, UPT, UPT, URZ, UR53, URZ, UP0, !UPT ;  /* 0x00000035ff097290 */ /* 0x000fe200087fe4ff */
[----:B------:R-:W-:Y:S02]  /*8490*/  UMOV UR6, UR42 ;  /* 0x0000002a00067c82 */ /* 0x000fe40008000000 */
[----:B------:R-:W-:Y:S01]  /*84a0*/  R2UR UR4, R104 ;  /* 0x00000000680472ca */ /* 0x000fe200000e0000 */
[----:B------:R-:W-:Y:S11]  /*84b0*/  UMOV UR7, UR36 ;  /* 0x0000002400077c82 */ /* 0x000ff60008000000 */
[----:B------:R-:W-:Y:S01]  /*84c0*/  @!UPT UIADD3 URZ, UPT, UPT, URZ, URZ, URZ ;  /* 0x000000fffffff290 */ /* 0x000fe2000fffe0ff */
[----:B------:R2:W-:Y:S01]  /*84d0*/  UTMASTG.3D [UR4], [UR8] ;  /* 0x00000004080073b5 */ /* 0x0005e20008010000 */
[----:B------:R0:W-:Y:S01]  /*84e0*/  UTMACMDFLUSH ;  /* 0x00000000000079b7 */ /* 0x0001e20000000000 */
[----:B--2---:R-:W-:Y:S04]  /*84f0*/  DEPBAR.LE SB0, 0x1 ;  /* 0x000080400000791a */ /* 0x004fe80000000000 */
.L_x_122:
[----:B------:R-:W-:Y:S05]  /*8500*/  BSYNC.RECONVERGENT B0 ;  /* 0x0000000000007941 */ /* 0x000fea0003800200 */
.L_x_121:
        /* <DEDUP_REMOVED lines=14> */
.L_x_126:
[----:B------:R-:W-:Y:S05]  /*85f0*/  BSYNC B0 ;  /* 0x0000000000007941 */ /* 0x000fea0003800000 */
.L_x_125:
        /* <DEDUP_REMOVED lines=18> */
.L_x_124:
[----:B------:R-:W-:Y:S05]  /*8720*/  BSYNC B1 ;  /* 0x0000000000017941 */ /* 0x000fea0003800000 */
.L_x_123:
        /* <DEDUP_REMOVED lines=21> */
.L_x_128:
[----:B------:R-:W-:Y:S01]  /*8880*/  ISETP.NE.AND P0, PT, R105, RZ, PT ;  /* 0x000000ff6900720c */ /* 0x000fe20003f05270 */
[----:B------:R-:W-:Y:S05]  /*8890*/  WARPSYNC.ALL ;  /* 0x0000000000007948 */ /* 0x000fea0003800000 */
[----:B------:R-:W-:Y:S01]  /*88a0*/  IMAD.SHL.U32 R80, R57, 0x100, RZ ;  /* 0x0000010039507824 */ /* 0x000fe200078e00ff */
[----:B------:R-:W-:Y:S01]  /*88b0*/  R2UR UR4, R48 ;  /* 0x00000000300472ca */ /* 0x000fe200000e0000 */
[----:B-1----:R-:W-:Y:S01]  /*88c0*/  IMAD.SHL.U32 R74, R59, 0x100, RZ ;  /* 0x000001003b4a7824 */ /* 0x002fe200078e00ff */
[C---:B------:R-:W-:Y:S01]  /*88d0*/  SHF.L.U32 R51, R56.reuse, 0x10, RZ ;  /* 0x0000001038337819 */ /* 0x040fe200000006ff */
[----:B----4-:R-:W-:Y:S01]  /*88e0*/  IMAD.SHL.U32 R68, R61, 0x100, RZ ;  /* 0x000001003d447824 */ /* 0x010fe200078e00ff */
[C---:B------:R-:W-:Y:S01]  /*88f0*/  PRMT R49, R56.reuse, 0x8880, RZ ;  /* 0x0000888038317816 */ /* 0x040fe200000000ff */
[----:B------:R-:W-:Y:S01]  /*8900*/  BSSY.RECONVERGENT B0, `(.L_x_129) ;  /* 0x000009e000007945 */ /* 0x000fe20003800200 */
[----:B------:R-:W-:Y:S02]  /*8910*/  SHF.L.U32 R53, R56, 0x8, RZ ;  /* 0x0000000838357819 */ /* 0x000fe400000006ff */
[----:B------:R-:W-:Y:S02]  /*8920*/  SHF.R.S32.HI R51, RZ, 0x18, R51 ;  /* 0x00000018ff337819 */ /* 0x000fe40000011433 */
[C---:B------:R-:W-:Y:S02]  /*8930*/  PRMT R82, R57.reuse, 0x8880, RZ ;  /* 0x0000888039527816 */ /* 0x040fe400000000ff */
[----:B------:R-:W-:Y:S01]  /*8940*/  SHF.R.S32.HI R53, RZ, 0x18, R53 ;  /* 0x00000018ff357819 */ /* 0x000fe20000011435 */
[----:B------:R-:W-:Y:S01]  /*8950*/  LDTM.16dp32bit_t0_t15.x32 R4, tmem[UR4+0xc0] ;  /* 0x0000c004000479ee */ /* 0x000fe20008a80000 */
[----:B------:R-:W1:Y:S01]  /*8960*/  LDTM.16dp32bit_t16_t31.x32 R4, tmem[UR4+0xe0] ;  /* 0x0000e004000479ee */ /* 0x000e620008aa0000 */
[----:B------:R-:W-:Y:S01]  /*8970*/  NOP ;  /* 0x0000000000007918 */ /* 0x000fe20000000000 */
[----:B------:R-:W-:Y:S02]  /*8980*/  R2UR UR5, R108 ;  /* 0x000000006c0572ca */ /* 0x000fe400000e0000 */
[----:B------:R-:W-:Y:S02]  /*8990*/  SHF.R.S32.HI R52, RZ, 0x18, R56 ;  /* 0x00000018ff347819 */ /* 0x000fe40000011438 */
[----:B------:R-:W-:Y:S02]  /*89a0*/  SHF.L.U32 R81, R57, 0x10, RZ ;  /* 0x0000001039517819 */ /* 0x000fe400000006ff */
[C---:B------:R-:W-:Y:S02]  /*89b0*/  PRMT R79, R58.reuse, 0x8880, RZ ;  /* 0x000088803a4f7816 */ /* 0x040fe400000000ff */
[----:B------:R-:W-:Y:S02]  /*89c0*/  SHF.R.S32.HI R54, RZ, 0x18, R57 ;  /* 0x00000018ff367819 */ /* 0x000fe40000011439 */
[----:B------:R-:W-:Y:S02]  /*89d0*/  SHF.L.U32 R78, R58, 0x10, RZ ;  /* 0x000000103a4e7819 */ /* 0x000fe400000006ff */
[C---:B------:R-:W-:Y:S01]  /*89e0*/  PRMT R76, R59.reuse, 0x8880, RZ ;  /* 0x000088803b4c7816 */ /* 0x040fe200000000ff */
[----:B------:R-:W-:Y:S01]  /*89f0*/  UIADD3 UR5, UPT, UPT, UR5, 0x130, URZ ;  /* 0x0000013005057890 */ /* 0x000fe2000fffe0ff */
[----:B------:R-:W-:Y:S02]  /*8a00*/  SHF.R.S32.HI R55, RZ, 0x18, R58 ;  /* 0x00000018ff377819 */ /* 0x000fe4000001143a */
[----:B------:R-:W-:Y:S01]  /*8a10*/  SHF.L.U32 R75, R59, 0x10, RZ ;  /* 0x000000103b4b7819 */ /* 0x000fe200000006ff */
[----:B------:R-:W-:Y:S01]  /*8a20*/  UPRMT UR5, UR37, 0x654, UR5 ;  /* 0x0000065425057896 */ /* 0x000fe20008000005 */
[C---:B------:R-:W-:Y:S02]  /*8a30*/  PRMT R73, R60.reuse, 0x8880, RZ ;  /* 0x000088803c497816 */ /* 0x040fe400000000ff */
[----:B------:R-:W-:Y:S01]  /*8a40*/  SHF.R.S32.HI R56, RZ, 0x18, R59 ;  /* 0x00000018ff387819 */ /* 0x000fe2000001143b */
[C---:B-1----:R-:W-:Y:S01]  /*8a50*/  IMAD R4, R47.reuse, R4, RZ ;  /* 0x000000042f047224 */ /* 0x042fe200078e02ff */
[----:B------:R-:W-:Y:S01]  /*8a60*/  SHF.L.U32 R72, R60, 0x10, RZ ;  /* 0x000000103c487819 */ /* 0x000fe200000006ff */
[----:B------:R-:W-:Y:S01]  /*8a70*/  IMAD R5, R47, R5, RZ ;  /* 0x000000052f057224 */ /* 0x000fe200078e02ff */
[----:B------:R-:W-:Y:S01]  /*8a80*/  PRMT R70, R61, 0x8880, RZ ;  /* 0x000088803d467816 */ /* 0x000fe200000000ff */
[----:B------:R-:W-:Y:S01]  /*8a90*/  IMAD R6, R47, R6, RZ ;  /* 0x000000062f067224 */ /* 0x000fe200078e02ff */
[----:B------:R-:W-:Y:S01]  /*8aa0*/  SYNCS.ARRIVE.TRANS64.RED.A1T0 RZ, [UR5], RZ ;  /* 0x000000ffffff79a7 */ /* 0x000fe20008100405 */
[----:B------:R-:W-:Y:S01]  /*8ab0*/  IMAD R4, R49, R50, R4 ;  /* 0x0000003231047224 */ /* 0x000fe200078e0204 */
[----:B------:R-:W-:Y:S01]  /*8ac0*/  MOV R49, R82 ;  /* 0x0000005200317202 */ /* 0x000fe20000000f00 */
[----:B------:R-:W-:Y:S01]  /*8ad0*/  IMAD R7, R47, R7, RZ ;  /* 0x000000072f077224 */ /* 0x000fe200078e02ff */
[----:B------:R-:W-:Y:S01]  /*8ae0*/  SHF.R.S32.HI R57, RZ, 0x18, R60 ;  /* 0x00000018ff397819 */ /* 0x000fe2000001143c */
[-C--:B------:R-:W-:Y:S01]  /*8af0*/  IMAD R5, R51, R50.reuse, R5 ;  /* 0x0000003233057224 */ /* 0x080fe200078e0205 */
[----:B------:R-:W-:Y:S01]  /*8b00*/  SHF.R.S32.HI R51, RZ, 0x18, R81 ;  /* 0x00000018ff337819 */ /* 0x000fe20000011451 */
[----:B------:R-:W-:Y:S01]  /*8b10*/  IMAD R6, R53, R50, R6 ;  /* 0x0000003235067224 */ /* 0x000fe200078e0206 */
[----:B------:R-:W-:Y:S01]  /*8b20*/  SHF.R.S32.HI R53, RZ, 0x18, R80 ;  /* 0x00000018ff357819 */ /* 0x000fe20000011450 */
[----:B------:R-:W-:Y:S01]  /*8b30*/  IMAD R8, R47, R8, RZ ;  /* 0x000000082f087224 */ /* 0x000fe200078e02ff */
[----:B------:R-:W-:Y:S01]  /*8b40*/  SHF.L.U32 R69, R61, 0x10, RZ ;  /* 0x000000103d457819 */ /* 0x000fe200000006ff */
[----:B------:R-:W-:Y:S01]  /*8b50*/  IMAD R7, R52, R50, R7 ;  /* 0x0000003234077224 */ /* 0x000fe200078e0207 */
[----:B------:R-:W-:Y:S01]  /*8b60*/  SHF.R.S32.HI R52, RZ, 0x18, R75 ;  /* 0x00000018ff347819 */ /* 0x000fe2000001144b */
[C---:B------:R-:W-:Y:S01]  /*8b70*/  IMAD R9, R47.reuse, R9, RZ ;  /* 0x000000092f097224 */ /* 0x040fe200078e02ff */
[----:B------:R-:W-:Y:S01]  /*8b80*/  PRMT R67, R62, 0x8880, RZ ;  /* 0x000088803e437816 */ /* 0x000fe200000000ff */
[----:B------:R-:W-:Y:S01]  /*8b90*/  IMAD R10, R47, R10, RZ ;  /* 0x0000000a2f0a7224 */ /* 0x000fe200078e02ff */
[----:B------:R-:W-:Y:S01]  /*8ba0*/  I2IP.S8.S32.SAT R112, R7, R6, RZ ;  /* 0x0000000607707239 */ /* 0x000fe200000014ff */
[----:B------:R-:W-:Y:S01]  /*8bb0*/  IMAD R8, R49, R50, R8 ;  /* 0x0000003231087224 */ /* 0x000fe200078e0208 */
[----:B------:R-:W-:Y:S01]  /*8bc0*/  MOV R49, R79 ;  /* 0x0000004f00317202 */ /* 0x000fe20000000f00 */
[----:B------:R-:W-:Y:S01]  /*8bd0*/  IMAD R11, R47, R11, RZ ;  /* 0x0000000b2f0b7224 */ /* 0x000fe200078e02ff */
[----:B------:R-:W-:Y:S01]  /*8be0*/  I2IP.S8.S32.SAT R112, R5, R4, R112 ;  /* 0x0000000405707239 */ /* 0x000fe20000001470 */
[-C--:B------:R-:W-:Y:S01]  /*8bf0*/  IMAD R9, R51, R50.reuse, R9 ;  /* 0x0000003233097224 */ /* 0x080fe200078e0209 */
[----:B------:R-:W-:Y:S01]  /*8c00*/  SHF.R.S32.HI R51, RZ, 0x18, R78 ;  /* 0x00000018ff337819 */ /* 0x000fe2000001144e */
[----:B------:R-:W-:Y:S01]  /*8c10*/  IMAD R10, R53, R50, R10 ;  /* 0x00000032350a7224 */ /* 0x000fe200078e020a */
[----:B------:R-:W-:Y:S01]  /*8c20*/  SHF.R.S32.HI R53, RZ, 0x18, R74 ;  /* 0x00000018ff357819 */ /* 0x000fe2000001144a */
[C---:B------:R-:W-:Y:S01]  /*8c30*/  IMAD R12, R47.reuse, R12, RZ ;  /* 0x0000000c2f0c7224 */ /* 0x040fe200078e02ff */
[----:B------:R-:W-:Y:S01]  /*8c40*/  SHF.L.U32 R77, R58, 0x8, RZ ;  /* 0x000000083a4d7819 */ /* 0x000fe200000006ff */
[-C--:B------:R-:W-:Y:S01]  /*8c50*/  IMAD R11, R54, R50.reuse, R11 ;  /* 0x00000032360b7224 */ /* 0x080fe200078e020b */
[----:B------:R-:W-:Y:S01]  /*8c60*/  SHF.R.S32.HI R58, RZ, 0x18, R61 ;  /* 0x00000018ff3a7819 */ /* 0x000fe2000001143d */
[----:B------:R-:W-:Y:S01]  /*8c70*/  IMAD R13, R47, R13, RZ ;  /* 0x0000000d2f0d7224 */ /* 0x000fe200078e02ff */
[----:B------:R-:W-:Y:S01]  /*8c80*/  SHF.L.U32 R66, R62, 0x10, RZ ;  /* 0x000000103e427819 */ /* 0x000fe200000006ff */
[----:B------:R-:W-:Y:S01]  /*8c90*/  IMAD R12, R49, R50, R12 ;  /* 0x00000032310c7224 */ /* 0x000fe200078e020c */
[----:B------:R-:W-:Y:S01]  /*8ca0*/  SHF.R.S32.HI R49, RZ, 0x18, R77 ;  /* 0x00000018ff317819 */ /* 0x000fe2000001144d */
[----:B------:R-:W-:Y:S01]  /*8cb0*/  IMAD R14, R47, R14, RZ ;  /* 0x0000000e2f0e7224 */ /* 0x000fe200078e02ff */
[----:B------:R-:W-:Y:S01]  /*8cc0*/  I2IP.S8.S32.SAT R113, R11, R10, RZ ;  /* 0x0000000a0b717239 */ /* 0x000fe200000014ff */
[----:B------:R-:W-:Y:S01]  /*8cd0*/  IMAD R15, R47, R15, RZ ;  /* 0x0000000f2f0f7224 */ /* 0x000fe200078e02ff */
[----:B------:R-:W-:Y:S01]  /*8ce0*/  PRMT R64, R63, 0x8880, RZ ;  /* 0x000088803f407816 */ /* 0x000fe200000000ff */
[----:B------:R-:W-:Y:S01]  /*8cf0*/  IMAD R13, R51, R50, R13 ;  /* 0x00000032330d7224 */ /* 0x000fe200078e020d */
[----:B------:R-:W-:Y:S01]  /*8d00*/  MOV R51, R76 ;  /* 0x0000004c00337202 */ /* 0x000fe20000000f00 */
[----:B------:R-:W-:Y:S01]  /*8d10*/  IMAD R16, R47, R16, RZ ;  /* 0x000000102f107224 */ /* 0x000fe200078e02ff */
[----:B------:R-:W-:Y:S01]  /*8d20*/  I2IP.S8.S32.SAT R113, R9, R8, R113 ;  /* 0x0000000809717239 */ /* 0x000fe20000001471 */
[-C--:B------:R-:W-:Y:S01]  /*8d30*/  IMAD R14, R49, R50.reuse, R14 ;  /* 0x00000032310e7224 */ /* 0x080fe200078e020e */
[----:B------:R-:W-:Y:S01]  /*8d40*/  SHF.R.S32.HI R59, RZ, 0x18, R62 ;  /* 0x00000018ff3b7819 */ /* 0x000fe2000001143e */
[----:B------:R-:W-:Y:S01]  /*8d50*/  IMAD R17, R47, R17, RZ ;  /* 0x000000112f117224 */ /* 0x000fe200078e02ff */
[----:B------:R-:W-:Y:S01]  /*8d60*/  SHF.L.U32 R71, R60, 0x8, RZ ;  /* 0x000000083c477819 */ /* 0x000fe200000006ff */
[----:B------:R-:W-:Y:S01]  /*8d70*/  IMAD R15, R55, R50, R15 ;  /* 0x00000032370f7224 */ /* 0x000fe200078e020f */
[----:B------:R-:W-:Y:S01]  /*8d80*/  SHF.R.S32.HI R60, RZ, 0x18, R63 ;  /* 0x00000018ff3c7819 */ /* 0x000fe2000001143f */
[----:B------:R-:W-:Y:S01]  /*8d90*/  IMAD R18, R47, R18, RZ ;  /* 0x000000122f127224 */ /* 0x000fe200078e02ff */
[----:B------:R-:W-:Y:S01]  /*8da0*/  SHF.L.U32 R65, R62, 0x8, RZ ;  /* 0x000000083e417819 */ /* 0x000fe200000006ff */
[----:B------:R-:W-:Y:S01]  /*8db0*/  IMAD R16, R51, R50, R16 ;  /* 0x0000003233107224 */ /* 0x000fe200078e0210 */
[----:B------:R-:W-:Y:S01]  /*8dc0*/  I2IP.S8.S32.SAT R114, R15, R14, RZ ;  /* 0x0000000e0f727239 */ /* 0x000fe200000014ff */
[----:B------:R-:W-:Y:S01]  /*8dd0*/  IMAD R19, R47, R19, RZ ;  /* 0x000000132f137224 */ /* 0x000fe200078e02ff */
[----:B------:R-:W-:Y:S01]  /*8de0*/  SHF.R.S32.HI R51, RZ, 0x18, R72 ;  /* 0x00000018ff337819 */ /* 0x000fe20000011448 */
[----:B------:R-:W-:Y:S01]  /*8df0*/  IMAD R17, R52, R50, R17 ;  /* 0x0000003234117224 */ /* 0x000fe200078e0211 */
[----:B------:R-:W-:Y:S01]  /*8e00*/  I2IP.S8.S32.SAT R114, R13, R12, R114 ;  /* 0x0000000c0d727239 */ /* 0x000fe20000001472 */
[----:B------:R-:W-:Y:S01]  /*8e10*/  IMAD R0, R47, R20, RZ ;  /* 0x000000142f007224 */ /* 0x000fe200078e02ff */
[----:B------:R-:W-:Y:S01]  /*8e20*/  SHF.R.S32.HI R52, RZ, 0x18, R71 ;  /* 0x00000018ff347819 */ /* 0x000fe20000011447 */
[-C--:B------:R-:W-:Y:S01]  /*8e30*/  IMAD R18, R53, R50.reuse, R18 ;  /* 0x0000003235127224 */ /* 0x080fe200078e0212 */
[----:B------:R-:W-:Y:S01]  /*8e40*/  SHF.R.S32.HI R53, RZ, 0x18, R68 ;  /* 0x00000018ff357819 */ /* 0x000fe20000011444 */
[----:B------:R-:W-:Y:S01]  /*8e50*/  IMAD.MOV.U32 R49, RZ, RZ, R73 ;  /* 0x000000ffff317224 */ /* 0x000fe200078e0049 */
[----:B------:R-:W-:Y:S01]  /*8e60*/  SHF.L.U32 R62, R63, 0x10, RZ ;  /* 0x000000103f3e7819 */ /* 0x000fe200000006ff */
[C---:B------:R-:W-:Y:S01]  /*8e70*/  IMAD R2, R47.reuse, R21, RZ ;  /* 0x000000152f027224 */ /* 0x040fe200078e02ff */
[----:B------:R-:W-:Y:S01]  /*8e80*/  IADD3 R44, PT, PT, R44, 0x1, RZ ;  /* 0x000000012c2c7810 */ /* 0x000fe20007ffe0ff */
[----:B------:R-:W-:Y:S02]  /*8e90*/  IMAD R19, R56, R50, R19 ;  /* 0x0000003238137224 */ /* 0x000fe400078e0213 */
[----:B------:R-:W-:Y:S02]  /*8ea0*/  IMAD R3, R47, R22, RZ ;  /* 0x000000162f037224 */ /* 0x000fe400078e02ff */
[----:B------:R-:W-:Y:S01]  /*8eb0*/  IMAD R0, R49, R50, R0 ;  /* 0x0000003231007224 */ /* 0x000fe200078e0200 */
[----:B------:R-:W-:Y:S01]  /*8ec0*/  I2IP.S8.S32.SAT R115, R19, R18, RZ ;  /* 0x0000001213737239 */ /* 0x000fe200000014ff */
[----:B------:R-:W-:Y:S01]  /*8ed0*/  IMAD R23, R47, R23, RZ ;  /* 0x000000172f177224 */ /* 0x000fe200078e02ff */
[----:B------:R-:W-:Y:S01]  /*8ee0*/  MOV R49, R70 ;  /* 0x0000004600317202 */ /* 0x000fe20000000f00 */
[----:B------:R-:W-:Y:S01]  /*8ef0*/  IMAD R2, R51, R50, R2 ;  /* 0x0000003233027224 */ /* 0x000fe200078e0202 */
[----:B------:R-:W-:Y:S01]  /*8f00*/  I2IP.S8.S32.SAT R115, R17, R16, R115 ;  /* 0x0000001011737239 */ /* 0x000fe20000001473 */
[C---:B------:R-:W-:Y:S01]  /*8f10*/  IMAD R20, R47.reuse, R24, RZ ;  /* 0x000000182f147224 */ /* 0x040fe200078e02ff */
[----:B------:R-:W-:Y:S01]  /*8f20*/  SHF.R.S32.HI R51, RZ, 0x18, R69 ;  /* 0x00000018ff337819 */ /* 0x000fe20000011445 */
[-C--:B------:R-:W-:Y:S01]  /*8f30*/  IMAD R3, R52, R50.reuse, R3 ;  /* 0x0000003234037224 */ /* 0x080fe200078e0203 */
[----:B------:R-:W-:Y:S01]  /*8f40*/  SHF.R.S32.HI R52, RZ, 0x18, R62 ;  /* 0x00000018ff347819 */ /* 0x000fe2000001143e */
[----:B------:R-:W-:Y:S01]  /*8f50*/  IMAD R21, R47, R25, RZ ;  /* 0x000000192f157224 */ /* 0x000fe200078e02ff */
[----:B------:R1:W-:Y:S01]  /*8f60*/  STS.128 [R95+UR49+0x5200], R112 ;  /* 0x005200705f007988 */ /* 0x0003e20008000c31 */
[----:B------:R-:W-:Y:S02]  /*8f70*/  IMAD R23, R57, R50, R23 ;  /* 0x0000003239177224 */ /* 0x000fe400078e0217 */
[----:B------:R-:W-:Y:S02]  /*8f80*/  IMAD R22, R47, R26, RZ ;  /* 0x0000001a2f167224 */ /* 0x000fe400078e02ff */
[-C--:B------:R-:W-:Y:S01]  /*8f90*/  IMAD R20, R49, R50.reuse, R20 ;  /* 0x0000003231147224 */ /* 0x080fe200078e0214 */
[----:B------:R-:W-:Y:S01]  /*8fa0*/  I2IP.S8.S32.SAT R111, R23, R3, RZ ;  /* 0x00000003176f7239 */ /* 0x000fe200000014ff */
[----:B------:R-:W-:Y:S01]  /*8fb0*/  IMAD R27, R47, R27, RZ ;  /* 0x0000001b2f1b7224 */ /* 0x000fe200078e02ff */
[----:B------:R-:W-:Y:S01]  /*8fc0*/  MOV R49, R67 ;  /* 0x0000004300317202 */ /* 0x000fe20000000f00 */
[----:B------:R-:W-:Y:S01]  /*8fd0*/  IMAD R21, R51, R50, R21 ;  /* 0x0000003233157224 */ /* 0x000fe200078e0215 */
[----:B------:R-:W-:Y:S01]  /*8fe0*/  I2IP.S8.S32.SAT R116, R2, R0, R111 ;  /* 0x0000000002747239 */ /* 0x000fe2000000146f */
[----:B------:R-:W-:Y:S01]  /*8ff0*/  IMAD R24, R47, R28, RZ ;  /* 0x0000001c2f187224 */ /* 0x000fe200078e02ff */
[----:B------:R-:W-:Y:S01]  /*9000*/  SHF.R.S32.HI R51, RZ, 0x18, R66 ;  /* 0x00000018ff337819 */ /* 0x000fe20000011442 */
[-C--:B------:R-:W-:Y:S02]  /*9010*/  IMAD R22, R53, R50.reuse, R22 ;  /* 0x0000003235167224 */ /* 0x080fe400078e0216 */
[-C--:B------:R-:W-:Y:S02]  /*9020*/  IMAD R27, R58, R50.reuse, R27 ;  /* 0x000000323a1b7224 */ /* 0x080fe400078e021b */
[----:B------:R-:W-:Y:S02]  /*9030*/  IMAD R25, R47, R29, RZ ;  /* 0x0000001d2f197224 */ /* 0x000fe400078e02ff */
[----:B------:R-:W-:Y:S01]  /*9040*/  IMAD R24, R49, R50, R24 ;  /* 0x0000003231187224 */ /* 0x000fe200078e0218 */
[----:B------:R-:W-:Y:S01]  /*9050*/  SHF.R.S32.HI R49, RZ, 0x18, R65 ;  /* 0x00000018ff317819 */ /* 0x000fe20000011441 */
[----:B------:R-:W-:Y:S01]  /*9060*/  IMAD R26, R47, R30, RZ ;  /* 0x0000001e2f1a7224 */ /* 0x000fe200078e02ff */
[----:B------:R-:W-:Y:S01]  /*9070*/  I2IP.S8.S32.SAT R117, R27, R22, RZ ;  /* 0x000000161b757239 */ /* 0x000fe200000014ff */
[----:B------:R-:W-:Y:S02]  /*9080*/  IMAD.SHL.U32 R61, R63, 0x100, RZ ;  /* 0x000001003f3d7824 */ /* 0x000fe400078e00ff */
[----:B------:R-:W-:Y:S01]  /*9090*/  IMAD R31, R47, R31, RZ ;  /* 0x0000001f2f1f7224 */ /* 0x000fe200078e02ff */
[----:B------:R-:W-:Y:S01]  /*90a0*/  I2IP.S8.S32.SAT R117, R21, R20, R117 ;  /* 0x0000001415757239 */ /* 0x000fe20000001475 */
[----:B------:R-:W-:Y:S01]  /*90b0*/  IMAD R25, R51, R50, R25 ;  /* 0x0000003233197224 */ /* 0x000fe200078e0219 */
[----:B------:R-:W-:Y:S01]  /*90c0*/  MOV R51, R64 ;  /* 0x0000004000337202 */ /* 0x000fe20000000f00 */
[----:B------:R-:W-:Y:S01]  /*90d0*/  IMAD R28, R47, R32, RZ ;  /* 0x000000202f1c7224 */ /* 0x000fe200078e02ff */
[----:B------:R-:W-:Y:S01]  /*90e0*/  SHF.R.S32.HI R53, RZ, 0x18, R61 ;  /* 0x00000018ff357819 */ /* 0x000fe2000001143d */
[-C--:B------:R-:W-:Y:S02]  /*90f0*/  IMAD R26, R49, R50.reuse, R26 ;  /* 0x00000032311a7224 */ /* 0x080fe400078e021a */
[----:B------:R-:W-:Y:S02]  /*9100*/  IMAD R29, R47, R33, RZ ;  /* 0x000000212f1d7224 */ /* 0x000fe400078e02ff */
[-C--:B------:R-:W-:Y:S02]  /*9110*/  IMAD R31, R59, R50.reuse, R31 ;  /* 0x000000323b1f7224 */ /* 0x080fe400078e021f */
[----:B------:R-:W-:Y:S02]  /*9120*/  IMAD R28, R51, R50, R28 ;  /* 0x00000032331c7224 */ /* 0x000fe400078e021c */
[----:B------:R-:W-:Y:S01]  /*9130*/  IMAD R30, R47, R34, RZ ;  /* 0x000000222f1e7224 */ /* 0x000fe200078e02ff */
[----:B------:R-:W-:Y:S01]  /*9140*/  I2IP.S8.S32.SAT R108, R31, R26, RZ ;  /* 0x0000001a1f6c7239 */ /* 0x000fe200000014ff */
[----:B------:R-:W-:Y:S02]  /*9150*/  IMAD R29, R52, R50, R29 ;  /* 0x00000032341d7224 */ /* 0x000fe400078e021d */
[----:B------:R-:W-:Y:S01]  /*9160*/  IMAD R35, R47, R35, RZ ;  /* 0x000000232f237224 */ /* 0x000fe200078e02ff */
[----:B------:R-:W-:Y:S01]  /*9170*/  I2IP.S8.S32.SAT R118, R25, R24, R108 ;  /* 0x0000001819767239 */ /* 0x000fe2000000146c */
[-C--:B------:R-:W-:Y:S02]  /*9180*/  IMAD R30, R53, R50.reuse, R30 ;  /* 0x00000032351e7224 */ /* 0x080fe400078e021e */
        /* <DEDUP_REMOVED lines=21> */
.L_x_130:
[----:B------:R-:W-:Y:S05]  /*92e0*/  BSYNC.RECONVERGENT B0 ;  /* 0x0000000000007941 */ /* 0x000fea0003800200 */
.L_x_129:
[----:B------:R-:W-:Y:S01]  /*92f0*/  BAR.SYNC.DEFER_BLOCKING 0x1, 0x80 ;  /* 0x0042000000007b1d */ /* 0x000fe20000010000 */
[----:B------:R-:W-:Y:S01]  /*9300*/  ISETP.NE.AND P2, PT, R106, RZ, PT ;  /* 0x000000ff6a00720c */ /* 0x000fe20003f45270 */
[----:B------:R-:W-:Y:S01]  /*9310*/  IMAD.IADD R20, R43, 0x1, R83 ;  /* 0x000000012b147824 */ /* 0x000fe200078e0253 */
[----:B------:R-:W-:Y:S01]  /*9320*/  ISETP.NE.AND P0, PT, R107, 0x2, PT ;  /* 0x000000026b00780c */ /* 0x000fe20003f05270 */
[----:B------:R-:W-:Y:S01]  /*9330*/  IMAD.IADD R21, R45, 0x1, R90 ;  /* 0x000000012d157824 */ /* 0x000fe200078e025a */
[----:B------:R-:W-:Y:S02]  /*9340*/  ISETP.NE.AND P1, PT, R44, 0x4, PT ;  /* 0x000000042c00780c */ /* 0x000fe40003f25270 */
[----:B------:R-:W-:Y:S02]  /*9350*/  SEL R0, RZ, 0x1, P0 ;  /* 0x00000001ff007807 */ /* 0x000fe40000000000 */
[----:B------:R-:W-:Y:S02]  /*9360*/  SEL R3, RZ, 0x1, P1 ;  /* 0x00000001ff037807 */ /* 0x000fe40000800000 */
[----:B------:R-:W-:Y:S02]  /*9370*/  LOP3.LUT R101, R101, R0, RZ, 0x3c, !PT ;  /* 0x0000000065657212 */ /* 0x000fe400078e3cff */
[----:B------:R-:W-:Y:S02]  /*9380*/  LOP3.LUT R102, R102, R3, RZ, 0x3c, !PT ;  /* 0x0000000366667212 */ /* 0x000fe400078e3cff */
[----:B------:R-:W-:Y:S02]  /*9390*/  @P2 R2UR UR36, R98 ;  /* 0x00000000622422ca */ /* 0x000fe400000e0000 */
[----:B------:R-:W-:Y:S02]  /*93a0*/  SEL R107, R107, RZ, P0 ;  /* 0x000000ff6b6b7207 */ /* 0x000fe40000000000 */
[----:B------:R-:W-:Y:S01]  /*93b0*/  SEL R44, R44, RZ, P1 ;  /* 0x000000ff2c2c7207 */ /* 0x000fe20000800000 */
[----:B------:R-:W-:Y:S10]  /*93c0*/  @P2 BRA `(.L_x_131) ;  /* 0xffffffbc00282947 */ /* 0x000ff4000383ffff */
[----:B------:R-:W-:Y:S05]  /*93d0*/  EXIT ;  /* 0x000000000000794d */ /* 0x000fea0003800000 */
.L_x_20:
[----:B--2---:R2:W1:Y:S02]  /*93e0*/  SYNCS.PHASECHK.TRANS64.TRYWAIT P0, [R3+URZ+0x160], R2 ;  /* 0x00016002030075a7 */ /* 0x00446400080011ff */
[----:B-1----:R-:W-:Y:S05]  /*93f0*/  @!P0 NANOSLEEP.SYNCS 0x989680 ;  /* 0x009896800000895d */ /* 0x002fea0003900000 */
[----:B------:R-:W1:Y:S02]  /*9400*/  @!P0 SYNCS.PHASECHK.TRANS64 P0, [R3+URZ+0x160], R2 ;  /* 0x00016002030085a7 */ /* 0x000e6400080010ff */
[----:B-1----:R-:W-:Y:S05]  /*9410*/  @!P0 BRA `(.L_x_20) ;  /* 0xfffffffc00f08947 */ /* 0x002fea000383ffff */
[----:B------:R-:W-:Y:S05]  /*9420*/  BRA `(.L_x_132) ;  /* 0xffffff8000a87947 */ /* 0x000fea000383ffff */
.L_x_23:
[----:B-1----:R-:W-:-:S07]  /*9430*/  MOV R2, UR33 ;  /* 0x0000002100027c02 */ /* 0x002fce0008000f00 */
.L_x_133:
[----:B-1----:R1:W2:Y:S02]  /*9440*/  SYNCS.PHASECHK.TRANS64.TRYWAIT P0, [R2+URZ+0x50], R5 ;  /* 0x00005005020075a7 */ /* 0x0022a400080011ff */
[----:B--2---:R-:W-:Y:S05]  /*9450*/  @!P0 NANOSLEEP.SYNCS 0x989680 ;  /* 0x009896800000895d */ /* 0x004fea0003900000 */
[----:B------:R-:W2:Y:S02]  /*9460*/  @!P0 SYNCS.PHASECHK.TRANS64 P0, [R2+URZ+0x50], R5 ;  /* 0x00005005020085a7 */ /* 0x000ea400080010ff */
[----:B--2---:R-:W-:Y:S05]  /*9470*/  @!P0 BRA `(.L_x_133) ;  /* 0xfffffffc00f08947 */ /* 0x004fea000383ffff */
[----:B------:R-:W-:Y:S05]  /*9480*/  BRA `(.L_x_22) ;  /* 0xffffff8000f87947 */ /* 0x000fea000383ffff */
.L_x_29:
[----:B-1----:R-:W-:-:S07]  /*9490*/  MOV R2, UR17 ;  /* 0x0000001100027c02 */ /* 0x002fce0008000f00 */
.L_x_134:
[----:B-1----:R1:W2:Y:S02]  /*94a0*/  SYNCS.PHASECHK.TRANS64.TRYWAIT P0, [R2+URZ+0x50], R5 ;  /* 0x00005005020075a7 */ /* 0x0022a400080011ff */
[----:B--2---:R-:W-:Y:S05]  /*94b0*/  @!P0 NANOSLEEP.SYNCS 0x989680 ;  /* 0x009896800000895d */ /* 0x004fea0003900000 */
[----:B------:R-:W2:Y:S02]  /*94c0*/  @!P0 SYNCS.PHASECHK.TRANS64 P0, [R2+URZ+0x50], R5 ;  /* 0x00005005020085a7 */ /* 0x000ea400080010ff */
[----:B--2---:R-:W-:Y:S05]  /*94d0*/  @!P0 BRA `(.L_x_134) ;  /* 0xfffffffc00f08947 */ /* 0x004fea000383ffff */
[----:B------:R-:W-:Y:S05]  /*94e0*/  BRA `(.L_x_28) ;  /* 0xffffff8400a07947 */ /* 0x000fea000383ffff */
.L_x_33:
[----:B-1----:R1:W2:Y:S02]  /*94f0*/  SYNCS.PHASECHK.TRANS64.TRYWAIT P0, [R2+URZ+0xf0], R3 ;  /* 0x0000f003020075a7 */ /* 0x0022a400080011ff */
[----:B--2---:R-:W-:Y:S05]  /*9500*/  @!P0 NANOSLEEP.SYNCS 0x989680 ;  /* 0x009896800000895d */ /* 0x004fea0003900000 */
[----:B------:R-:W2:Y:S02]  /*9510*/  @!P0 SYNCS.PHASECHK.TRANS64 P0, [R2+URZ+0xf0], R3 ;  /* 0x0000f003020085a7 */ /* 0x000ea400080010ff */
[----:B--2---:R-:W-:Y:S05]  /*9520*/  @!P0 BRA `(.L_x_33) ;  /* 0xfffffffc00f08947 */ /* 0x004fea000383ffff */
[----:B------:R-:W-:Y:S05]  /*9530*/  BRA `(.L_x_135) ;  /* 0xffffff8800307947 */ /* 0x000fea000383ffff */
.L_x_37:
[----:B----4-:R-:W-:-:S07]  /*9540*/  MOV R0, UR5 ;  /* 0x0000000500007c02 */ /* 0x010fce0008000f00 */
.L_x_136:
[----:B-1----:R1:W2:Y:S02]  /*9550*/  SYNCS.PHASECHK.TRANS64.TRYWAIT P0, [R0+URZ], R3 ;  /* 0x00000003000075a7 */ /* 0x0022a400080011ff */
[----:B--2---:R-:W-:Y:S05]  /*9560*/  @!P0 NANOSLEEP.SYNCS 0x989680 ;  /* 0x009896800000895d */ /* 0x004fea0003900000 */
[----:B------:R-:W2:Y:S02]  /*9570*/  @!P0 SYNCS.PHASECHK.TRANS64 P0, [R0+URZ], R3 ;  /* 0x00000003000085a7 */ /* 0x000ea400080010ff */
[----:B--2---:R-:W-:Y:S05]  /*9580*/  @!P0 BRA `(.L_x_136) ;  /* 0xfffffffc00f08947 */ /* 0x004fea000383ffff */
[----:B------:R-:W-:Y:S05]  /*9590*/  BRA `(.L_x_137) ;  /* 0xffffff8c00a07947 */ /* 0x000fea000383ffff */
.L_x_38:
[----:B----4-:R-:W-:-:S07]  /*95a0*/  MOV R0, UR5 ;  /* 0x0000000500007c02 */ /* 0x010fce0008000f00 */
.L_x_138:
[----:B-1----:R1:W2:Y:S02]  /*95b0*/  SYNCS.PHASECHK.TRANS64.TRYWAIT P0, [R0+URZ], R3 ;  /* 0x00000003000075a7 */ /* 0x0022a400080011ff */
[----:B--2---:R-:W-:Y:S05]  /*95c0*/  @!P0 NANOSLEEP.SYNCS 0x989680 ;  /* 0x009896800000895d */ /* 0x004fea0003900000 */
[----:B------:R-:W2:Y:S02]  /*95d0*/  @!P0 SYNCS.PHASECHK.TRANS64 P0, [R0+URZ], R3 ;  /* 0x00000003000085a7 */ /* 0x000ea400080010ff */
[----:B--2---:R-:W-:Y:S05]  /*95e0*/  @!P0 BRA `(.L_x_138) ;  /* 0xfffffffc00f08947 */ /* 0x004fea000383ffff */
[----:B------:R-:W-:Y:S05]  /*95f0*/  BRA `(.L_x_139) ;  /* 0xffffff8c00ac7947 */ /* 0x000fea000383ffff */
.L_x_39:
[----:B----4-:R-:W-:-:S07]  /*9600*/  MOV R0, UR5 ;  /* 0x0000000500007c02 */ /* 0x010fce0008000f00 */
.L_x_140:
[----:B-1----:R1:W2:Y:S02]  /*9610*/  SYNCS.PHASECHK.TRANS64.TRYWAIT P0, [R0+URZ], R3 ;  /* 0x00000003000075a7 */ /* 0x0022a400080011ff */
[----:B--2---:R-:W-:Y:S05]  /*9620*/  @!P0 NANOSLEEP.SYNCS 0x989680 ;  /* 0x009896800000895d */ /* 0x004fea0003900000 */
[----:B------:R-:W2:Y:S02]  /*9630*/  @!P0 SYNCS.PHASECHK.TRANS64 P0, [R0+URZ], R3 ;  /* 0x00000003000085a7 */ /* 0x000ea400080010ff */
[----:B--2---:R-:W-:Y:S05]  /*9640*/  @!P0 BRA `(.L_x_140) ;  /* 0xfffffffc00f08947 */ /* 0x004fea000383ffff */
[----:B------:R-:W-:Y:S05]  /*9650*/  BRA `(.L_x_141) ;  /* 0xffffff8c00b87947 */ /* 0x000fea000383ffff */
.L_x_40:
[----:B----4-:R-:W-:-:S07]  /*9660*/  MOV R0, UR5 ;  /* 0x0000000500007c02 */ /* 0x010fce0008000f00 */
.L_x_142:
[----:B-1----:R1:W2:Y:S02]  /*9670*/  SYNCS.PHASECHK.TRANS64.TRYWAIT P0, [R0+URZ], R3 ;  /* 0x00000003000075a7 */ /* 0x0022a400080011ff */
[----:B--2---:R-:W-:Y:S05]  /*9680*/  @!P0 NANOSLEEP.SYNCS 0x989680 ;  /* 0x009896800000895d */ /* 0x004fea0003900000 */
[----:B------:R-:W2:Y:S02]  /*9690*/  @!P0 SYNCS.PHASECHK.TRANS64 P0, [R0+URZ], R3 ;  /* 0x00000003000085a7 */ /* 0x000ea400080010ff */
[----:B--2---:R-:W-:Y:S05]  /*96a0*/  @!P0 BRA `(.L_x_142) ;  /* 0xfffffffc00f08947 */ /* 0x004fea000383ffff */
[----:B------:R-:W-:Y:S05]  /*96b0*/  BRA `(.L_x_143) ;  /* 0xffffff8c00c47947 */ /* 0x000fea000383ffff */
.L_x_41:
[----:B----4-:R-:W-:-:S07]  /*96c0*/  MOV R0, UR5 ;  /* 0x0000000500007c02 */ /* 0x010fce0008000f00 */
.L_x_144:
[----:B-1----:R1:W2:Y:S02]  /*96d0*/  SYNCS.PHASECHK.TRANS64.TRYWAIT P0, [R0+URZ], R3 ;  /* 0x00000003000075a7 */ /* 0x0022a400080011ff */
[----:B--2---:R-:W-:Y:S05]  /*96e0*/  @!P0 NANOSLEEP.SYNCS 0x989680 ;  /* 0x009896800000895d */ /* 0x004fea0003900000 */
[----:B------:R-:W2:Y:S02]  /*96f0*/  @!P0 SYNCS.PHASECHK.TRANS64 P0, [R0+URZ], R3 ;  /* 0x00000003000085a7 */ /* 0x000ea400080010ff */
[----:B--2---:R-:W-:Y:S05]  /*9700*/  @!P0 BRA `(.L_x_144) ;  /* 0xfffffffc00f08947 */ /* 0x004fea000383ffff */
[----:B------:R-:W-:Y:S05]  /*9710*/  BRA `(.L_x_145) ;  /* 0xffffff8c00d07947 */ /* 0x000fea000383ffff */
.L_x_42:
[----:B----4-:R-:W-:-:S07]  /*9720*/  MOV R0, UR5 ;  /* 0x0000000500007c02 */ /* 0x010fce0008000f00 */
.L_x_146:
[----:B-1----:R1:W2:Y:S02]  /*9730*/  SYNCS.PHASECHK.TRANS64.TRYWAIT P0, [R0+URZ], R3 ;  /* 0x00000003000075a7 */ /* 0x0022a400080011ff */
[----:B--2---:R-:W-:Y:S05]  /*9740*/  @!P0 NANOSLEEP.SYNCS 0x989680 ;  /* 0x009896800000895d */ /* 0x004fea0003900000 */
[----:B------:R-:W2:Y:S02]  /*9750*/  @!P0 SYNCS.PHASECHK.TRANS64 P0, [R0+URZ], R3 ;  /* 0x00000003000085a7 */ /* 0x000ea400080010ff */
[----:B--2---:R-:W-:Y:S05]  /*9760*/  @!P0 BRA `(.L_x_146) ;  /* 0xfffffffc00f08947 */ /* 0x004fea000383ffff */
[----:B------:R-:W-:Y:S05]  /*9770*/  BRA `(.L_x_147) ;  /* 0xffffff8c00dc7947 */ /* 0x000fea000383ffff */
.L_x_43:
[----:B----4-:R-:W-:-:S07]  /*9780*/  MOV R0, UR5 ;  /* 0x0000000500007c02 */ /* 0x010fce0008000f00 */
.L_x_148:
[----:B-1----:R1:W2:Y:S02]  /*9790*/  SYNCS.PHASECHK.TRANS64.TRYWAIT P0, [R0+URZ], R3 ;  /* 0x00000003000075a7 */ /* 0x0022a400080011ff */
[----:B--2---:R-:W-:Y:S05]  /*97a0*/  @!P0 NANOSLEEP.SYNCS 0x989680 ;  /* 0x009896800000895d */ /* 0x004fea0003900000 */
[----:B------:R-:W2:Y:S02]  /*97b0*/  @!P0 SYNCS.PHASECHK.TRANS64 P0, [R0+URZ], R3 ;  /* 0x00000003000085a7 */ /* 0x000ea400080010ff */
[----:B--2---:R-:W-:Y:S05]  /*97c0*/  @!P0 BRA `(.L_x_148) ;  /* 0xfffffffc00f08947 */ /* 0x004fea000383ffff */
[----:B------:R-:W-:Y:S05]  /*97d0*/  BRA `(.L_x_149) ;  /* 0xffffff8c00e87947 */ /* 0x000fea000383ffff */
.L_x_44:
[----:B----4-:R-:W-:-:S07]  /*97e0*/  MOV R0, UR5 ;  /* 0x0000000500007c02 */ /* 0x010fce0008000f00 */
.L_x_150:
[----:B-1----:R1:W2:Y:S02]  /*97f0*/  SYNCS.PHASECHK.TRANS64.TRYWAIT P0, [R0+URZ], R3 ;  /* 0x00000003000075a7 */ /* 0x0022a400080011ff */
[----:B--2---:R-:W-:Y:S05]  /*9800*/  @!P0 NANOSLEEP.SYNCS 0x989680 ;  /* 0x009896800000895d */ /* 0x004fea0003900000 */
[----:B------:R-:W2:Y:S02]  /*9810*/  @!P0 SYNCS.PHASECHK.TRANS64 P0, [R0+URZ], R3 ;  /* 0x00000003000085a7 */ /* 0x000ea400080010ff */
[----:B--2---:R-:W-:Y:S05]  /*9820*/  @!P0 BRA `(.L_x_150) ;  /* 0xfffffffc00f08947 */ /* 0x004fea000383ffff */
[----:B------:R-:W-:Y:S05]  /*9830*/  BRA `(.L_x_151) ;  /* 0xffffff8c00f47947 */ /* 0x000fea000383ffff */
.L_x_45:
[----:B----4-:R-:W-:-:S07]  /*9840*/  MOV R0, UR5 ;  /* 0x0000000500007c02 */ /* 0x010fce0008000f00 */
.L_x_152:
[----:B-1----:R1:W2:Y:S02]  /*9850*/  SYNCS.PHASECHK.TRANS64.TRYWAIT P0, [R0+URZ], R3 ;  /* 0x00000003000075a7 */ /* 0x0022a400080011ff */
[----:B--2---:R-:W-:Y:S05]  /*9860*/  @!P0 NANOSLEEP.SYNCS 0x989680 ;  /* 0x009896800000895d */ /* 0x004fea0003900000 */
[----:B------:R-:W2:Y:S02]  /*9870*/  @!P0 SYNCS.PHASECHK.TRANS64 P0, [R0+URZ], R3 ;  /* 0x00000003000085a7 */ /* 0x000ea400080010ff */
[----:B--2---:R-:W-:Y:S05]  /*9880*/  @!P0 BRA `(.L_x_152) ;  /* 0xfffffffc00f08947 */ /* 0x004fea000383ffff */
[----:B------:R-:W-:Y:S05]  /*9890*/  BRA `(.L_x_153) ;  /* 0xffffff9000007947 */ /* 0x000fea000383ffff */
.L_x_48:
[----:B-1----:R1:W2:Y:S02]  /*98a0*/  SYNCS.PHASECHK.TRANS64.TRYWAIT P0, [R0+URZ+0x150], R5 ;  /* 0x00015005000075a7 */ /* 0x0022a400080011ff */
[----:B--2---:R-:W-:Y:S05]  /*98b0*/  @!P0 NANOSLEEP.SYNCS 0x989680 ;  /* 0x009896800000895d */ /* 0x004fea0003900000 */
[----:B------:R-:W2:Y:S02]  /*98c0*/  @!P0 SYNCS.PHASECHK.TRANS64 P0, [R0+URZ+0x150], R5 ;  /* 0x00015005000085a7 */ /* 0x000ea400080010ff */
[----:B--2---:R-:W-:Y:S05]  /*98d0*/  @!P0 BRA `(.L_x_48) ;  /* 0xfffffffc00f08947 */ /* 0x004fea000383ffff */
[----:B------:R-:W-:Y:S05]  /*98e0*/  BRA `(.L_x_154) ;  /* 0xffffff90005c7947 */ /* 0x000fea000383ffff */
.L_x_49:
[----:B------:R-:W-:-:S07]  /*98f0*/  MOV R0, UR5 ;  /* 0x0000000500007c02 */ /* 0x000fce0008000f00 */
.L_x_155:
[----:B-1----:R1:W2:Y:S02]  /*9900*/  SYNCS.PHASECHK.TRANS64.TRYWAIT P0, [R0+URZ+0x100], R5 ;  /* 0x00010005000075a7 */ /* 0x0022a400080011ff */
[----:B--2---:R-:W-:Y:S05]  /*9910*/  @!P0 NANOSLEEP.SYNCS 0x989680 ;  /* 0x009896800000895d */ /* 0x004fea0003900000 */
[----:B------:R-:W2:Y:S02]  /*9920*/  @!P0 SYNCS.PHASECHK.TRANS64 P0, [R0+URZ+0x100], R5 ;  /* 0x00010005000085a7 */ /* 0x000ea400080010ff */
[----:B--2---:R-:W-:Y:S05]  /*9930*/  @!P0 BRA `(.L_x_155) ;  /* 0xfffffffc00f08947 */ /* 0x004fea000383ffff */
[----:B------:R-:W-:Y:S05]  /*9940*/  BRA `(.L_x_156) ;  /* 0xffffff90006c7947 */ /* 0x000fea000383ffff */
.L_x_50:
[----:B-1----:R1:W2:Y:S02]  /*9950*/  SYNCS.PHASECHK.TRANS64.TRYWAIT P1, [R0+URZ+0xf0], R5 ;  /* 0x0000f005000075a7 */ /* 0x0022a400080211ff */
[----:B--2---:R-:W-:Y:S05]  /*9960*/  @!P1 NANOSLEEP.SYNCS 0x989680 ;  /* 0x009896800000995d */ /* 0x004fea0003900000 */
[----:B------:R-:W2:Y:S02]  /*9970*/  @!P1 SYNCS.PHASECHK.TRANS64 P1, [R0+URZ+0xf0], R5 ;  /* 0x0000f005000095a7 */ /* 0x000ea400080210ff */
[----:B--2---:R-:W-:Y:S05]  /*9980*/  @!P1 BRA `(.L_x_50) ;  /* 0xfffffffc00f09947 */ /* 0x004fea000383ffff */
[----:B------:R-:W-:Y:S05]  /*9990*/  BRA `(.L_x_157) ;  /* 0xffffff90009c7947 */ /* 0x000fea000383ffff */
.L_x_53:
[----:B------:R-:W-:-:S07]  /*99a0*/  MOV R0, UR5 ;  /* 0x0000000500007c02 */ /* 0x000fce0008000f00 */
.L_x_158:
[----:B-1----:R1:W2:Y:S02]  /*99b0*/  SYNCS.PHASECHK.TRANS64.TRYWAIT P0, [R0+URZ+0x100], R3 ;  /* 0x00010003000075a7 */ /* 0x0022a400080011ff */
[----:B--2---:R-:W-:Y:S05]  /*99c0*/  @!P0 NANOSLEEP.SYNCS 0x989680 ;  /* 0x009896800000895d */ /* 0x004fea0003900000 */
[----:B------:R-:W2:Y:S02]  /*99d0*/  @!P0 SYNCS.PHASECHK.TRANS64 P0, [R0+URZ+0x100], R3 ;  /* 0x00010003000085a7 */ /* 0x000ea400080010ff */
[----:B--2---:R-:W-:Y:S05]  /*99e0*/  @!P0 BRA `(.L_x_158) ;  /* 0xfffffffc00f08947 */ /* 0x004fea000383ffff */
[----:B------:R-:W-:Y:S05]  /*99f0*/  BRA `(.L_x_52) ;  /* 0xffffff9000f07947 */ /* 0x000fea000383ffff */
.L_x_60:
[----:B-1----:R1:W2:Y:S02]  /*9a00*/  SYNCS.PHASECHK.TRANS64.TRYWAIT P1, [R0+URZ+0xf0], R5 ;  /* 0x0000f005000075a7 */ /* 0x0022a400080211ff */
[----:B--2---:R-:W-:Y:S05]  /*9a10*/  @!P1 NANOSLEEP.SYNCS 0x989680 ;  /* 0x009896800000995d */ /* 0x004fea0003900000 */
[----:B------:R-:W2:Y:S02]  /*9a20*/  @!P1 SYNCS.PHASECHK.TRANS64 P1, [R0+URZ+0xf0], R5 ;  /* 0x0000f005000095a7 */ /* 0x000ea400080210ff */
[----:B--2---:R-:W-:Y:S05]  /*9a30*/  @!P1 BRA `(.L_x_60) ;  /* 0xfffffffc00f09947 */ /* 0x004fea000383ffff */
[----:B------:R-:W-:Y:S05]  /*9a40*/  BRA `(.L_x_159) ;  /* 0xffffff9800507947 */ /* 0x000fea000383ffff */
.L_x_61:
[----:B------:R-:W-:-:S07]  /*9a50*/  MOV R3, UR8 ;  /* 0x0000000800037c02 */ /* 0x000fce0008000f00 */
.L_x_160:
[----:B-1----:R1:W2:Y:S02]  /*9a60*/  SYNCS.PHASECHK.TRANS64.TRYWAIT P0, [R3+URZ+0x130], R0 ;  /* 0x00013000030075a7 */ /* 0x0022a400080011ff */
[----:B--2---:R-:W-:Y:S05]  /*9a70*/  @!P0 NANOSLEEP.SYNCS 0x989680 ;  /* 0x009896800000895d */ /* 0x004fea0003900000 */
[----:B------:R-:W2:Y:S02]  /*9a80*/  @!P0 SYNCS.PHASECHK.TRANS64 P0, [R3+URZ+0x130], R0 ;  /* 0x00013000030085a7 */ /* 0x000ea400080010ff */
[----:B--2---:R-:W-:Y:S05]  /*9a90*/  @!P0 BRA `(.L_x_160) ;  /* 0xfffffffc00f08947 */ /* 0x004fea000383ffff */
[----:B------:R-:W-:Y:S05]  /*9aa0*/  BRA `(.L_x_161) ;  /* 0xffffff9800a07947 */ /* 0x000fea000383ffff */
.L_x_64:
[----:B------:R-:W-:Y:S07]  /*9ab0*/  MOV R0, UR7 ;  /* 0x0000000700007c02 */ /* 0x000fee0008000f00 */
.L_x_162:
[----:B-1----:R1:W2:Y:S02]  /*9ac0*/  SYNCS.PHASECHK.TRANS64.TRYWAIT P0, [R0+URZ], R3 ;  /* 0x00000003000075a7 */ /* 0x0022a400080011ff */
[----:B--2---:R-:W-:Y:S05]  /*9ad0*/  @!P0 NANOSLEEP.SYNCS 0x989680 ;  /* 0x009896800000895d */ /* 0x004fea0003900000 */
[----:B------:R-:W2:Y:S02]  /*9ae0*/  @!P0 SYNCS.PHASECHK.TRANS64 P0, [R0+URZ], R3 ;  /* 0x00000003000085a7 */ /* 0x000ea400080010ff */
[----:B--2---:R-:W-:Y:S05]  /*9af0*/  @!P0 BRA `(.L_x_162) ;  /* 0xfffffffc00f08947 */ /* 0x004fea000383ffff */
[----:B------:R-:W-:Y:S05]  /*9b00*/  BRA `(.L_x_63) ;  /* 0xffffff9800bc7947 */ /* 0x000fea000383ffff */
.L_x_67:
[----:B------:R-:W-:-:S07]  /*9b10*/  MOV R0, UR5 ;  /* 0x0000000500007c02 */ /* 0x000fce0008000f00 */
.L_x_163:
[----:B--2---:R2:W3:Y:S02]  /*9b20*/  SYNCS.PHASECHK.TRANS64.TRYWAIT P0, [R0+URZ], R3 ;  /* 0x00000003000075a7 */ /* 0x0044e400080011ff */
[----:B---3--:R-:W-:Y:S05]  /*9b30*/  @!P0 NANOSLEEP.SYNCS 0x989680 ;  /* 0x009896800000895d */ /* 0x008fea0003900000 */
[----:B------:R-:W3:Y:S02]  /*9b40*/  @!P0 SYNCS.PHASECHK.TRANS64 P0, [R0+URZ], R3 ;  /* 0x00000003000085a7 */ /* 0x000ee400080010ff */
[----:B---3--:R-:W-:Y:S05]  /*9b50*/  @!P0 BRA `(.L_x_163) ;  /* 0xfffffffc00f08947 */ /* 0x008fea000383ffff */
[----:B------:R-:W-:Y:S05]  /*9b60*/  BRA `(.L_x_164) ;  /* 0xffffff9c00707947 */ /* 0x000fea000383ffff */
.L_x_68:
[----:B------:R-:W-:-:S07]  /*9b70*/  MOV R0, UR5 ;  /* 0x0000000500007c02 */ /* 0x000fce0008000f00 */
.L_x_165:
[----:B-1----:R1:W2:Y:S02]  /*9b80*/  SYNCS.PHASECHK.TRANS64.TRYWAIT P0, [R0+URZ], R3 ;  /* 0x00000003000075a7 */ /* 0x0022a400080011ff */
[----:B--2---:R-:W-:Y:S05]  /*9b90*/  @!P0 NANOSLEEP.SYNCS 0x989680 ;  /* 0x009896800000895d */ /* 0x004fea0003900000 */
[----:B------:R-:W2:Y:S02]  /*9ba0*/  @!P0 SYNCS.PHASECHK.TRANS64 P0, [R0+URZ], R3 ;  /* 0x00000003000085a7 */ /* 0x000ea400080010ff */
[----:B--2---:R-:W-:Y:S05]  /*9bb0*/  @!P0 BRA `(.L_x_165) ;  /* 0xfffffffc00f08947 */ /* 0x004fea000383ffff */
[----:B------:R-:W-:Y:S05]  /*9bc0*/  BRA `(.L_x_166) ;  /* 0xffffff9c007c7947 */ /* 0x000fea000383ffff */
.L_x_69:
[----:B------:R-:W-:-:S07]  /*9bd0*/  MOV R0, UR5 ;  /* 0x0000000500007c02 */ /* 0x000fce0008000f00 */
.L_x_167:
[----:B-1----:R1:W2:Y:S02]  /*9be0*/  SYNCS.PHASECHK.TRANS64.TRYWAIT P0, [R0+URZ], R3 ;  /* 0x00000003000075a7 */ /* 0x0022a400080011ff */
[----:B--2---:R-:W-:Y:S05]  /*9bf0*/  @!P0 NANOSLEEP.SYNCS 0x989680 ;  /* 0x009896800000895d */ /* 0x004fea0003900000 */
[----:B------:R-:W2:Y:S02]  /*9c00*/  @!P0 SYNCS.PHASECHK.TRANS64 P0, [R0+URZ], R3 ;  /* 0x00000003000085a7 */ /* 0x000ea400080010ff */
[----:B--2---:R-:W-:Y:S05]  /*9c10*/  @!P0 BRA `(.L_x_167) ;  /* 0xfffffffc00f08947 */ /* 0x004fea000383ffff */
[----:B------:R-:W-:Y:S05]  /*9c20*/  BRA `(.L_x_168) ;  /* 0xffffff9c00887947 */ /* 0x000fea000383ffff */
.L_x_70:
[----:B------:R-:W-:-:S07]  /*9c30*/  MOV R0, UR7 ;  /* 0x0000000700007c02 */ /* 0x000fce0008000f00 */
.L_x_169:
[----:B-1----:R1:W2:Y:S02]  /*9c40*/  SYNCS.PHASECHK.TRANS64.TRYWAIT P0, [R0+URZ], R3 ;  /* 0x00000003000075a7 */ /* 0x0022a400080011ff */
[----:B--2---:R-:W-:Y:S05]  /*9c50*/  @!P0 NANOSLEEP.SYNCS 0x989680 ;  /* 0x009896800000895d */ /* 0x004fea0003900000 */
[----:B------:R-:W2:Y:S02]  /*9c60*/  @!P0 SYNCS.PHASECHK.TRANS64 P0, [R0+URZ], R3 ;  /* 0x00000003000085a7 */ /* 0x000ea400080010ff */
[----:B--2---:R-:W-:Y:S05]  /*9c70*/  @!P0 BRA `(.L_x_169) ;  /* 0xfffffffc00f08947 */ /* 0x004fea000383ffff */
[----:B------:R-:W-:Y:S05]  /*9c80*/  BRA `(.L_x_170) ;  /* 0xffffff9c00947947 */ /* 0x000fea000383ffff */
.L_x_75:
[----:B--2---:R2:W3:Y:S02]  /*9c90*/  SYNCS.PHASECHK.TRANS64.TRYWAIT P0, [R0+URZ+0xf0], R3 ;  /* 0x0000f003000075a7 */ /* 0x0044e400080011ff */
[----:B---3--:R-:W-:Y:S05]  /*9ca0*/  @!P0 NANOSLEEP.SYNCS 0x989680 ;  /* 0x009896800000895d */ /* 0x008fea0003900000 */
[----:B------:R-:W3:Y:S02]  /*9cb0*/  @!P0 SYNCS.PHASECHK.TRANS64 P0, [R0+URZ+0xf0], R3 ;  /* 0x0000f003000085a7 */ /* 0x000ee400080010ff */
[----:B---3--:R-:W-:Y:S05]  /*9cc0*/  @!P0 BRA `(.L_x_75) ;  /* 0xfffffffc00f08947 */ /* 0x008fea000383ffff */
[----:B------:R-:W-:Y:S05]  /*9cd0*/  BRA `(.L_x_171) ;  /* 0xffffffa000a07947 */ /* 0x000fea000383ffff */
.L_x_78:
[----:B------:R-:W-:Y:S07]  /*9ce0*/  MOV R0, UR7 ;  /* 0x0000000700007c02 */ /* 0x000fee0008000f00 */
.L_x_172:
[----:B--2---:R2:W3:Y:S02]  /*9cf0*/  SYNCS.PHASECHK.TRANS64.TRYWAIT P0, [R0+URZ+0xe8], R3 ;  /* 0x0000e803000075a7 */ /* 0x0044e400080011ff */
[----:B---3--:R-:W-:Y:S05]  /*9d00*/  @!P0 NANOSLEEP.SYNCS 0x989680 ;  /* 0x009896800000895d */ /* 0x008fea0003900000 */
[----:B------:R-:W3:Y:S02]  /*9d10*/  @!P0 SYNCS.PHASECHK.TRANS64 P0, [R0+URZ+0xe8], R3 ;  /* 0x0000e803000085a7 */ /* 0x000ee400080010ff */
[----:B---3--:R-:W-:Y:S05]  /*9d20*/  @!P0 BRA `(.L_x_172) ;  /* 0xfffffffc00f08947 */ /* 0x008fea000383ffff */
[----:B------:R-:W-:Y:S05]  /*9d30*/  BRA `(.L_x_77) ;  /* 0xffffffa400807947 */ /* 0x000fea000383ffff */
.L_x_81:
[----:B------:R-:W-:Y:S07]  /*9d40*/  MOV R3, UR7 ;  /* 0x0000000700037c02 */ /* 0x000fee0008000f00 */
.L_x_173:
[----:B-1----:R1:W2:Y:S02]  /*9d50*/  SYNCS.PHASECHK.TRANS64.TRYWAIT P0, [R3+URZ+0xc0], R12 ;  /* 0x0000c00c030075a7 */ /* 0x0022a400080011ff */
[----:B--2---:R-:W-:Y:S05]  /*9d60*/  @!P0 NANOSLEEP.SYNCS 0x989680 ;  /* 0x009896800000895d */ /* 0x004fea0003900000 */
[----:B------:R-:W2:Y:S02]  /*9d70*/  @!P0 SYNCS.PHASECHK.TRANS64 P0, [R3+URZ+0xc0], R12 ;  /* 0x0000c00c030085a7 */ /* 0x000ea400080010ff */
[----:B--2---:R-:W-:Y:S05]  /*9d80*/  @!P0 BRA `(.L_x_173) ;  /* 0xfffffffc00f08947 */ /* 0x004fea000383ffff */
[----:B------:R-:W-:Y:S05]  /*9d90*/  BRA `(.L_x_174) ;  /* 0xffffffa400f87947 */ /* 0x000fea000383ffff */
.L_x_82:
[----:B-1----:R-:W-:Y:S07]  /*9da0*/  MOV R3, UR7 ;  /* 0x0000000700037c02 */ /* 0x002fee0008000f00 */
.L_x_175:
[----:B-1----:R1:W2:Y:S02]  /*9db0*/  SYNCS.PHASECHK.TRANS64.TRYWAIT P0, [R3+URZ+0xc8], R12 ;  /* 0x0000c80c030075a7 */ /* 0x0022a400080011ff */
[----:B--2---:R-:W-:Y:S05]  /*9dc0*/  @!P0 NANOSLEEP.SYNCS 0x989680 ;  /* 0x009896800000895d */ /* 0x004fea0003900000 */
[----:B------:R-:W2:Y:S02]  /*9dd0*/  @!P0 SYNCS.PHASECHK.TRANS64 P0, [R3+URZ+0xc8], R12 ;  /* 0x0000c80c030085a7 */ /* 0x000ea400080010ff */
[----:B--2---:R-:W-:Y:S05]  /*9de0*/  @!P0 BRA `(.L_x_175) ;  /* 0xfffffffc00f08947 */ /* 0x004fea000383ffff */
[----:B------:R-:W-:Y:S05]  /*9df0*/  BRA `(.L_x_176) ;  /* 0xffffffa800347947 */ /* 0x000fea000383ffff */
.L_x_83:
[----:B-1----:R-:W-:Y:S07]  /*9e00*/  MOV R3, UR7 ;  /* 0x0000000700037c02 */ /* 0x002fee0008000f00 */
.L_x_177:
[----:B-1----:R1:W2:Y:S02]  /*9e10*/  SYNCS.PHASECHK.TRANS64.TRYWAIT P0, [R3+URZ+0xd0], R12 ;  /* 0x0000d00c030075a7 */ /* 0x0022a400080011ff */
[----:B--2---:R-:W-:Y:S05]  /*9e20*/  @!P0 NANOSLEEP.SYNCS 0x989680 ;  /* 0x009896800000895d */ /* 0x004fea0003900000 */
[----:B------:R-:W2:Y:S02]  /*9e30*/  @!P0 SYNCS.PHASECHK.TRANS64 P0, [R3+URZ+0xd0], R12 ;  /* 0x0000d00c030085a7 */ /* 0x000ea400080010ff */
[----:B--2---:R-:W-:Y:S05]  /*9e40*/  @!P0 BRA `(.L_x_177) ;  /* 0xfffffffc00f08947 */ /* 0x004fea000383ffff */
[----:B------:R-:W-:Y:S05]  /*9e50*/  BRA `(.L_x_178) ;  /* 0xffffffa8007c7947 */ /* 0x000fea000383ffff */
.L_x_84:
[----:B------:R-:W-:Y:S07]  /*9e60*/  MOV R3, UR7 ;  /* 0x0000000700037c02 */ /* 0x000fee0008000f00 */
.L_x_179:
[----:B-1----:R1:W2:Y:S02]  /*9e70*/  SYNCS.PHASECHK.TRANS64.TRYWAIT P0, [R3+URZ+0xd8], R12 ;  /* 0x0000d80c030075a7 */ /* 0x0022a400080011ff */
[----:B--2---:R-:W-:Y:S05]  /*9e80*/  @!P0 NANOSLEEP.SYNCS 0x989680 ;  /* 0x009896800000895d */ /* 0x004fea0003900000 */
[----:B------:R-:W2:Y:S02]  /*9e90*/  @!P0 SYNCS.PHASECHK.TRANS64 P0, [R3+URZ+0xd8], R12 ;  /* 0x0000d80c030085a7 */ /* 0x000ea400080010ff */
[----:B--2---:R-:W-:Y:S05]  /*9ea0*/  @!P0 BRA `(.L_x_179) ;  /* 0xfffffffc00f08947 */ /* 0x004fea000383ffff */
[----:B------:R-:W-:Y:S05]  /*9eb0*/  BRA `(.L_x_180) ;  /* 0xffffffac00047947 */ /* 0x000fea000383ffff */
.L_x_86:
[----:B------:R-:W-:-:S07]  /*9ec0*/  MOV R0, UR7 ;  /* 0x0000000700007c02 */ /* 0x000fce0008000f00 */
.L_x_181:
[----:B-1----:R1:W3:Y:S02]  /*9ed0*/  SYNCS.PHASECHK.TRANS64.TRYWAIT P0, [R0+URZ+0xc0], R3 ;  /* 0x0000c003000075a7 */ /* 0x0022e400080011ff */
[----:B---3--:R-:W-:Y:S05]  /*9ee0*/  @!P0 NANOSLEEP.SYNCS 0x989680 ;  /* 0x009896800000895d */ /* 0x008fea0003900000 */
[----:B------:R-:W3:Y:S02]  /*9ef0*/  @!P0 SYNCS.PHASECHK.TRANS64 P0, [R0+URZ+0xc0], R3 ;  /* 0x0000c003000085a7 */ /* 0x000ee400080010ff */
[----:B---3--:R-:W-:Y:S05]  /*9f00*/  @!P0 BRA `(.L_x_181) ;  /* 0xfffffffc00f08947 */ /* 0x008fea000383ffff */
[----:B------:R-:W-:Y:S05]  /*9f10*/  BRA `(.L_x_182) ;  /* 0xffffffac00747947 */ /* 0x000fea000383ffff */
.L_x_87:
[----:B-1----:R-:W-:-:S07]  /*9f20*/  MOV R0, UR7 ;  /* 0x0000000700007c02 */ /* 0x002fce0008000f00 */
.L_x_183:
[----:B-1----:R1:W3:Y:S02]  /*9f30*/  SYNCS.PHASECHK.TRANS64.TRYWAIT P0, [R0+URZ+0xc8], R3 ;  /* 0x0000c803000075a7 */ /* 0x0022e400080011ff */
[----:B---3--:R-:W-:Y:S05]  /*9f40*/  @!P0 NANOSLEEP.SYNCS 0x989680 ;  /* 0x009896800000895d */ /* 0x008fea0003900000 */
[----:B------:R-:W3:Y:S02]  /*9f50*/  @!P0 SYNCS.PHASECHK.TRANS64 P0, [R0+URZ+0xc8], R3 ;  /* 0x0000c803000085a7 */ /* 0x000ee400080010ff */
[----:B---3--:R-:W-:Y:S05]  /*9f60*/  @!P0 BRA `(.L_x_183) ;  /* 0xfffffffc00f08947 */ /* 0x008fea000383ffff */
[----:B------:R-:W-:Y:S05]  /*9f70*/  BRA `(.L_x_184) ;  /* 0xffffffac00647947 */ /* 0x000fea000383ffff */
.L_x_88:
[----:B-1----:R-:W-:-:S07]  /*9f80*/  MOV R0, UR7 ;  /* 0x0000000700007c02 */ /* 0x002fce0008000f00 */
.L_x_185:
[----:B-1----:R1:W3:Y:S02]  /*9f90*/  SYNCS.PHASECHK.TRANS64.TRYWAIT P0, [R0+URZ+0xd0], R3 ;  /* 0x0000d003000075a7 */ /* 0x0022e400080011ff */
[----:B---3--:R-:W-:Y:S05]  /*9fa0*/  @!P0 NANOSLEEP.SYNCS 0x989680 ;  /* 0x009896800000895d */ /* 0x008fea0003900000 */
[----:B------:R-:W3:Y:S02]  /*9fb0*/  @!P0 SYNCS.PHASECHK.TRANS64 P0, [R0+URZ+0xd0], R3 ;  /* 0x0000d003000085a7 */ /* 0x000ee400080010ff */
[----:B---3--:R-:W-:Y:S05]  /*9fc0*/  @!P0 BRA `(.L_x_185) ;  /* 0xfffffffc00f08947 */ /* 0x008fea000383ffff */
[----:B------:R-:W-:Y:S05]  /*9fd0*/  BRA `(.L_x_186) ;  /* 0xffffffac00547947 */ /* 0x000fea000383ffff */
.L_x_90:
[----:B--2---:R2:W4:Y:S02]  /*9fe0*/  SYNCS.PHASECHK.TRANS64.TRYWAIT P0, [R0+URZ+0xf0], R3 ;  /* 0x0000f003000075a7 */ /* 0x00452400080011ff */
[----:B----4-:R-:W-:Y:S05]  /*9ff0*/  @!P0 NANOSLEEP.SYNCS 0x989680 ;  /* 0x009896800000895d */ /* 0x010fea0003900000 */
[----:B------:R-:W4:Y:S02]  /*a000*/  @!P0 SYNCS.PHASECHK.TRANS64 P0, [R0+URZ+0xf0], R3 ;  /* 0x0000f003000085a7 */ /* 0x000f2400080010ff */
[----:B----4-:R-:W-:Y:S05]  /*a010*/  @!P0 BRA `(.L_x_90) ;  /* 0xfffffffc00f08947 */ /* 0x010fea000383ffff */
[----:B------:R-:W-:Y:S05]  /*a020*/  BRA `(.L_x_187) ;  /* 0xffffffb000247947 */ /* 0x000fea000383ffff */
.L_x_101:
[----:B-1----:R1:W3:Y:S02]  /*a030*/  SYNCS.PHASECHK.TRANS64.TRYWAIT P1, [R0+URZ+0xa0], R3 ;  /* 0x0000a003000075a7 */ /* 0x0022e400080211ff */
[----:B---3--:R-:W-:Y:S05]  /*a040*/  @!P1 NANOSLEEP.SYNCS 0x989680 ;  /* 0x009896800000995d */ /* 0x008fea0003900000 */
[----:B------:R-:W3:Y:S02]  /*a050*/  @!P1 SYNCS.PHASECHK.TRANS64 P1, [R0+URZ+0xa0], R3 ;  /* 0x0000a003000095a7 */ /* 0x000ee400080210ff */
[----:B---3--:R-:W-:Y:S05]  /*a060*/  @!P1 BRA `(.L_x_101) ;  /* 0xfffffffc00f09947 */ /* 0x008fea000383ffff */
[----:B------:R-:W-:Y:S05]  /*a070*/  BRA `(.L_x_100) ;  /* 0xffffffbc003c7947 */ /* 0x000fea000383ffff */
.L_x_103:
[----:B---3--:R3:W4:Y:S02]  /*a080*/  SYNCS.PHASECHK.TRANS64.TRYWAIT P0, [R108+URZ+0x110], R7 ;  /* 0x000110076c0075a7 */ /* 0x00872400080011ff */
[----:B----4-:R-:W-:Y:S05]  /*a090*/  @!P0 NANOSLEEP.SYNCS 0x989680 ;  /* 0x009896800000895d */ /* 0x010fea0003900000 */
[----:B------:R-:W4:Y:S02]  /*a0a0*/  @!P0 SYNCS.PHASECHK.TRANS64 P0, [R108+URZ+0x110], R7 ;  /* 0x000110076c0085a7 */ /* 0x000f2400080010ff */
[----:B----4-:R-:W-:Y:S05]  /*a0b0*/  @!P0 BRA `(.L_x_103) ;  /* 0xfffffffc00f08947 */ /* 0x010fea000383ffff */
[----:B------:R-:W-:Y:S05]  /*a0c0*/  BRA `(.L_x_102) ;  /* 0xffffffbc00907947 */ /* 0x000fea000383ffff */
.L_x_111:
[----:B--2---:R2:W3:Y:S02]  /*a0d0*/  SYNCS.PHASECHK.TRANS64.TRYWAIT P0, [R55+URZ+0xa0], R0 ;  /* 0x0000a000370075a7 */ /* 0x0044e400080011ff */
[----:B---3--:R-:W-:Y:S05]  /*a0e0*/  @!P0 NANOSLEEP.SYNCS 0x989680 ;  /* 0x009896800000895d */ /* 0x008fea0003900000 */
[----:B------:R-:W3:Y:S02]  /*a0f0*/  @!P0 SYNCS.PHASECHK.TRANS64 P0, [R55+URZ+0xa0], R0 ;  /* 0x0000a000370085a7 */ /* 0x000ee400080010ff */
[----:B---3--:R-:W-:Y:S05]  /*a100*/  @!P0 BRA `(.L_x_111) ;  /* 0xfffffffc00f08947 */ /* 0x008fea000383ffff */
[----:B------:R-:W-:Y:S05]  /*a110*/  BRA `(.L_x_110) ;  /* 0xffffffc800887947 */ /* 0x000fea000383ffff */
.L_x_119:
[----:B--2---:R2:W3:Y:S02]  /*a120*/  SYNCS.PHASECHK.TRANS64.TRYWAIT P0, [R73+URZ+0xa0], R2 ;  /* 0x0000a002490075a7 */ /* 0x0044e400080011ff */
[----:B---3--:R-:W-:Y:S05]  /*a130*/  @!P0 NANOSLEEP.SYNCS 0x989680 ;  /* 0x009896800000895d */ /* 0x008fea0003900000 */
[----:B------:R-:W3:Y:S02]  /*a140*/  @!P0 SYNCS.PHASECHK.TRANS64 P0, [R73+URZ+0xa0], R2 ;  /* 0x0000a002490085a7 */ /* 0x000ee400080010ff */
[----:B---3--:R-:W-:Y:S05]  /*a150*/  @!P0 BRA `(.L_x_119) ;  /* 0xfffffffc00f08947 */ /* 0x008fea000383ffff */
[----:B------:R-:W-:Y:S05]  /*a160*/  BRA `(.L_x_118) ;  /* 0xffffffd400c47947 */ /* 0x000fea000383ffff */
.L_x_127:
[----:B--2---:R2:W3:Y:S02]  /*a170*/  SYNCS.PHASECHK.TRANS64.TRYWAIT P0, [R76+URZ+0xa0], R3 ;  /* 0x0000a0034c0075a7 */ /* 0x0044e400080011ff */
[----:B---3--:R-:W-:Y:S05]  /*a180*/  @!P0 NANOSLEEP.SYNCS 0x989680 ;  /* 0x009896800000895d */ /* 0x008fea0003900000 */
[----:B------:R-:W3:Y:S02]  /*a190*/  @!P0 SYNCS.PHASECHK.TRANS64 P0, [R76+URZ+0xa0], R3 ;  /* 0x0000a0034c0085a7 */ /* 0x000ee400080010ff */
[----:B---3--:R-:W-:Y:S05]  /*a1a0*/  @!P0 BRA `(.L_x_127) ;  /* 0xfffffffc00f08947 */ /* 0x008fea000383ffff */
[----:B------:R-:W-:Y:S05]  /*a1b0*/  BRA `(.L_x_126) ;  /* 0xffffffe4000c7947 */ /* 0x000fea000383ffff */
        .weak           $__internal_0_$__cuda_sm10x_tcgen05_guardrail_trap_col_being_dealloced_not_returned_by_alloc
        .type           $__internal_0_$__cuda_sm10x_tcgen05_guardrail_trap_col_being_dealloced_not_returned_by_alloc,@function
        .size           $__internal_0_$__cuda_sm10x_tcgen05_guardrail_trap_col_being_dealloced_not_returned_by_alloc,($__internal_1_$__cuda_sm10x_tcgen05_guardrail_trap_phase_invalid_during_alloc - $__internal_0_$__cuda_sm10x_tcgen05_guardrail_trap_col_being_dealloced_not_returned_by_alloc)
$__internal_0_$__cuda_sm10x_tcgen05_guardrail_trap_col_being_dealloced_not_returned_by_alloc:
[----:B------:R-:W-:Y:S05]  /*a1c0*/  BPT.TRAP 0x1 ;  /* 0x000000040000795c */ /* 0x000fea0000300000 */
[----:B------:R-:W-:-:S04]  /*a1d0*/  HFMA2 R3, -RZ, RZ, 0, 0 ;  /* 0x00000000ff037431 */ /* 0x000fc800000001ff */
[----:B------:R-:W-:Y:S05]  /*a1e0*/  RET.REL.NODEC R2 `(_ZN7cutlass13device_kernelINS_4gemm6kernel13GemmUniversalIN4cute5tupleIJiiiiEEENS1_10collective13CollectiveMmaINS1_35MainloopSm100TmaUmmaWarpSpecializedILi10ELi2ELi4ENS5_IJNS4_1CILi1EEESB_SB_EEEEENS5_IJNSA_ILi64EEENSA_ILi256EEESE_EEEaNS5_IJlSB_lEEEaSH_NS4_8TiledMMAINS4_8MMA_AtomIJNS4_15SM100_MMA_S8_SSIaaiLi64ELi256ELNS4_4UMMA5MajorE0ELSM_0ELNSL_8SaturateE0EEEEEENS4_6LayoutISC_NS5_IJNSA_ILi0EEESR_SR_EEEEENS5_IJNS4_10UnderscoreESU_SU_EEEEENS4_13SM90_TMA_LOADENS4_14ComposedLayoutINS4_7SwizzleILi2ELi4ELi3EEENS4_18smem_ptr_flag_bitsILi8EEENSQ_INS5_IJNSA_ILi8EEESE_EEENS5_IJSE_SB_EEEEEEEvNS4_8identityESX_S17_vS18_EENS_8epilogue10collective18CollectiveEpilogueINS1A_23Sm100TmaWarpSpecializedILi4ELi2ELi32ELb0ELb0EEEJSG_NS5_IJNSQ_ISE_SB_EES1F_EEEaSH_aSH_NS1A_6fusion15FusionCallbacksIS1E_NS1H_17LinearCombinationIaiaiLNS_15FloatRoundStyleE2EEESG_S1G_JEEENS4_5SM1004TMEM4LOAD26SM100_TMEM_LOAD_16dp32b32xESX_S17_NS4_39AutoVectorizingCopyWithAssumedAlignmentILi128EEENS4_14SM90_TMA_STOREES17_S1S_S1S_EEEvvEEEEvNT_6ParamsE) ;  /* 0xffffff5c02847950 */ /* 0x000fea0003c3ffff */
        .weak           $__internal_1_$__cuda_sm10x_tcgen05_guardrail_trap_phase_invalid_during_alloc
        .type           $__internal_1_$__cuda_sm10x_tcgen05_guardrail_trap_phase_invalid_during_alloc,@function
        .size           $__internal_1_$__cuda_sm10x_tcgen05_guardrail_trap_phase_invalid_during_alloc,($__internal_2_$__cuda_sm10x_tcgen05_guardrail_trap_unallocated_columns_being_dealloced - $__internal_1_$__cuda_sm10x_tcgen05_guardrail_trap_phase_invalid_during_alloc)
$__internal_1_$__cuda_sm10x_tcgen05_guardrail_trap_phase_invalid_during_alloc:
[----:B------:R-:W-:Y:S05]  /*a1f0*/  BPT.TRAP 0x1 ;  /* 0x000000040000795c */ /* 0x000fea0000300000 */
[----:B------:R-:W-:-:S04]  /*a200*/  MOV R3, 0x0 ;  /* 0x0000000000037802 */ /* 0x000fc80000000f00 */
[----:B------:R-:W-:Y:S05]  /*a210*/  RET.REL.NODEC R2 `(_ZN7cutlass13device_kernelINS_4gemm6kernel13GemmUniversalIN4cute5tupleIJiiiiEEENS1_10collective13CollectiveMmaINS1_35MainloopSm100TmaUmmaWarpSpecializedILi10ELi2ELi4ENS5_IJNS4_1CILi1EEESB_SB_EEEEENS5_IJNSA_ILi64EEENSA_ILi256EEESE_EEEaNS5_IJlSB_lEEEaSH_NS4_8TiledMMAINS4_8MMA_AtomIJNS4_15SM100_MMA_S8_SSIaaiLi64ELi256ELNS4_4UMMA5MajorE0ELSM_0ELNSL_8SaturateE0EEEEEENS4_6LayoutISC_NS5_IJNSA_ILi0EEESR_SR_EEEEENS5_IJNS4_10UnderscoreESU_SU_EEEEENS4_13SM90_TMA_LOADENS4_14ComposedLayoutINS4_7SwizzleILi2ELi4ELi3EEENS4_18smem_ptr_flag_bitsILi8EEENSQ_INS5_IJNSA_ILi8EEESE_EEENS5_IJSE_SB_EEEEEEEvNS4_8identityESX_S17_vS18_EENS_8epilogue10collective18CollectiveEpilogueINS1A_23Sm100TmaWarpSpecializedILi4ELi2ELi32ELb0ELb0EEEJSG_NS5_IJNSQ_ISE_SB_EES1F_EEEaSH_aSH_NS1A_6fusion15FusionCallbacksIS1E_NS1H_17LinearCombinationIaiaiLNS_15FloatRoundStyleE2EEESG_S1G_JEEENS4_5SM1004TMEM4LOAD26SM100_TMEM_LOAD_16dp32b32xESX_S17_NS4_39AutoVectorizingCopyWithAssumedAlignmentILi128EEENS4_14SM90_TMA_STOREES17_S1S_S1S_EEEvvEEEEvNT_6ParamsE) ;  /* 0xffffff5c02787950 */ /* 0x000fea0003c3ffff */
        .weak           $__internal_2_$__cuda_sm10x_tcgen05_guardrail_trap_unallocated_columns_being_dealloced
        .type           $__internal_2_$__cuda_sm10x_tcgen05_guardrail_trap_unallocated_columns_being_dealloced,@function
        .size           $__internal_2_$__cuda_sm10x_tcgen05_guardrail_trap_unallocated_columns_being_dealloced,(.L_x_189 - $__internal_2_$__cuda_sm10x_tcgen05_guardrail_trap_unallocated_columns_being_dealloced)
$__internal_2_$__cuda_sm10x_tcgen05_guardrail_trap_unallocated_columns_being_dealloced:
[----:B------:R-:W-:Y:S05]  /*a220*/  BPT.TRAP 0x1 ;  /* 0x000000040000795c */ /* 0x000fea0000300000 */
[----:B------:R-:W-:-:S04]  /*a230*/  HFMA2 R3, -RZ, RZ, 0, 0 ;  /* 0x00000000ff037431 */ /* 0x000fc800000001ff */
[----:B------:R-:W-:Y:S05]  /*a240*/  RET.REL.NODEC R2 `(_ZN7cutlass13device_kernelINS_4gemm6kernel13GemmUniversalIN4cute5tupleIJiiiiEEENS1_10collective13CollectiveMmaINS1_35MainloopSm100TmaUmmaWarpSpecializedILi10ELi2ELi4ENS5_IJNS4_1CILi1EEESB_SB_EEEEENS5_IJNSA_ILi64EEENSA_ILi256EEESE_EEEaNS5_IJlSB_lEEEaSH_NS4_8TiledMMAINS4_8MMA_AtomIJNS4_15SM100_MMA_S8_SSIaaiLi64ELi256ELNS4_4UMMA5MajorE0ELSM_0ELNSL_8SaturateE0EEEEEENS4_6LayoutISC_NS5_IJNSA_ILi0EEESR_SR_EEEEENS5_IJNS4_10UnderscoreESU_SU_EEEEENS4_13SM90_TMA_LOADENS4_14ComposedLayoutINS4_7SwizzleILi2ELi4ELi3EEENS4_18smem_ptr_flag_bitsILi8EEENSQ_INS5_IJNSA_ILi8EEESE_EEENS5_IJSE_SB_EEEEEEEvNS4_8identityESX_S17_vS18_EENS_8epilogue10collective18CollectiveEpilogueINS1A_23Sm100TmaWarpSpecializedILi4ELi2ELi32ELb0ELb0EEEJSG_NS5_IJNSQ_ISE_SB_EES1F_EEEaSH_aSH_NS1A_6fusion15FusionCallbacksIS1E_NS1H_17LinearCombinationIaiaiLNS_15FloatRoundStyleE2EEESG_S1G_JEEENS4_5SM1004TMEM4LOAD26SM100_TMEM_LOAD_16dp32b32xESX_S17_NS4_39AutoVectorizingCopyWithAssumedAlignmentILi128EEENS4_14SM90_TMA_STOREES17_S1S_S1S_EEEvvEEEEvNT_6ParamsE) ;  /* 0xffffff5c026c7950 */ /* 0x000fea0003c3ffff */
.L_x_188:
[----:B------:R-:W-:-:S00]  /*a250*/  BRA `(.L_x_188) ;  /* 0xfffffffc00fc7947 */ /* 0x000fc0000383ffff */
[----:B------:R-:W-:-:S00]  /*a260*/  NOP ;  /* 0x0000000000007918 */ /* 0x000fc00000000000 */
        /* <DEDUP_REMOVED lines=9> */
.L_x_189:


//--------------------- .nv.global.init           --------------------------
	.section	.nv.global.init,"aw",@progbits
.nv.global.init:
	.type		$str$27,@object
	.size		$str$27,($str$28 - $str$27)
$str$27:
        /*0000*/ 	.byte	0x28, 0x61, 0x64, 0x64, 0x72, 0x65, 0x73, 0x73, 0x20, 0x26, 0x20, 0x6d, 0x61, 0x73, 0x6b, 0x29
        /*0010*/ 	.byte	0x20, 0x3d, 0x3d, 0x20, 0x30, 0x00
	.type		$str$28,@object
	.size		$str$28,($str$26 - $str$28)
$str$28:
        /*0016*/ 	.byte	0x2f, 0x74, 0x6d, 0x70, 0x2f, 0x63, 0x75, 0x74, 0x6c, 0x61, 0x73, 0x73, 0x5f, 0x73, 0x77, 0x65
        /*0026*/ 	.byte	0x65, 0x70, 0x5f, 0x73, 0x72, 0x63, 0x2f, 0x69, 0x6e, 0x63, 0x6c, 0x75, 0x64, 0x65, 0x2f, 0x63
        /*0036*/ 	.byte	0x75, 0x74, 0x65, 0x2f, 0x70, 0x6f, 0x69, 0x6e, 0x74, 0x65, 0x72, 0x5f, 0x66, 0x6c, 0x61, 0x67
        /*0046*/ 	.byte	0x67, 0x65, 0x64, 0x2e, 0x68, 0x70, 0x70, 0x00
	.type		$str$26,@object
	.size		$str$26,($str$25 - $str$26)
$str$26:
        /*004e*/ 	.byte	0x2f, 0x74, 0x6d, 0x70, 0x2f, 0x63, 0x75, 0x74, 0x6c, 0x61, 0x73, 0x73, 0x5f, 0x73, 0x77, 0x65
        /*005e*/ 	.byte	0x65, 0x70, 0x5f, 0x73, 0x72, 0x63, 0x2f, 0x69, 0x6e, 0x63, 0x6c, 0x75, 0x64, 0x65, 0x2f, 0x63
        /*006e*/ 	.byte	0x75, 0x74, 0x65, 0x2f, 0x61, 0x74, 0x6f, 0x6d, 0x2f, 0x63, 0x6f, 0x70, 0x79, 0x5f, 0x74, 0x72
        /*007e*/ 	.byte	0x61, 0x69, 0x74, 0x73, 0x5f, 0x73, 0x6d, 0x31, 0x30, 0x30, 0x2e, 0x68, 0x70, 0x70, 0x00
	.type		$str$25,@object
	.size		$str$25,(__unnamed_1 - $str$25)
$str$25:
        /*008d*/ 	.byte	0x28, 0x28, 0x75, 0x69, 0x6e, 0x74, 0x33, 0x32, 0x5f, 0x74, 0x28, 0x74, 0x68, 0x72, 0x65, 0x61
        /*009d*/ 	.byte	0x64, 0x49, 0x64, 0x78, 0x2e, 0x78, 0x29, 0x20, 0x2f, 0x20, 0x33, 0x32, 0x29, 0x20, 0x25, 0x20
        /*00ad*/ 	.byte	0x34, 0x29, 0x20, 0x3d, 0x3d, 0x20, 0x28, 0x28, 0x28, 0x74, 0x6d, 0x65, 0x6d, 0x5f, 0x61, 0x64
        /*00bd*/ 	.byte	0x64, 0x72, 0x20, 0x3e, 0x3e, 0x20, 0x31, 0x36, 0x29, 0x20, 0x2f, 0x20, 0x33, 0x32, 0x29, 0x20
        /*00cd*/ 	.byte	0x25, 0x20, 0x34, 0x29, 0x00
	.type		__unnamed_1,@object
	.size		__unnamed_1,(__unnamed_2 - __unnamed_1)
__unnamed_1:
        /*00d2*/ 	.byte	0x61, 0x75, 0x74, 0x6f, 0x20, 0x63, 0x75, 0x74, 0x65, 0x3a, 0x3a, 0x61, 0x73, 0x5f, 0x70, 0x6f
        /* <DEDUP_REMOVED lines=24> */
        /*0262*/ 	.byte	0x00
	.type		__unnamed_2,@object
	.size		__unnamed_2,(__unnamed_3 - __unnamed_2)
__unnamed_2:
        /* <DEDUP_REMOVED lines=26> */
	.type		__unnamed_3,@object
	.size		__unnamed_3,(.L_3 - __unnamed_3)
__unnamed_3:
        /* <DEDUP_REMOVED lines=41> */
.L_3:


//--------------------- .nv.shared._ZN7cutlass13device_kernelINS_4gemm6kernel13GemmUniversalIN4cute5tupleIJiiiiEEENS1_10collective13CollectiveMmaINS1_35MainloopSm100TmaUmmaWarpSpecializedILi10ELi2ELi4ENS5_IJNS4_1CILi1EEESB_SB_EEEEENS5_IJNSA_ILi64EEENSA_ILi256EEESE_EEEaNS5_IJlSB_lEEEaSH_NS4_8TiledMMAINS4_8MMA_AtomIJNS4_15SM100_MMA_S8_SSIaaiLi64ELi256ELNS4_4UMMA5MajorE0ELSM_0ELNSL_8SaturateE0EEEEEENS4_6LayoutISC_NS5_IJNSA_ILi0EEESR_SR_EEEEENS5_IJNS4_10UnderscoreESU_SU_EEEEENS4_13SM90_TMA_LOADENS4_14ComposedLayoutINS4_7SwizzleILi2ELi4ELi3EEENS4_18smem_ptr_flag_bitsILi8EEENSQ_INS5_IJNSA_ILi8EEESE_EEENS5_IJSE_SB_EEEEEEEvNS4_8identityESX_S17_vS18_EENS_8epilogue10collective18CollectiveEpilogueINS1A_23Sm100TmaWarpSpecializedILi4ELi2ELi32ELb0ELb0EEEJSG_NS5_IJNSQ_ISE_SB_EES1F_EEEaSH_aSH_NS1A_6fusion15FusionCallbacksIS1E_NS1H_17LinearCombinationIaiaiLNS_15FloatRoundStyleE2EEESG_S1G_JEEENS4_5SM1004TMEM4LOAD26SM100_TMEM_LOAD_16dp32b32xESX_S17_NS4_39AutoVectorizingCopyWithAssumedAlignmentILi128EEENS4_14SM90_TMA_STOREES17_S1S_S1S_EEEvvEEEEvNT_6ParamsE --------------------------
	.section	.nv.shared._ZN7cutlass13device_kernelINS_4gemm6kernel13GemmUniversalIN4cute5tupleIJiiiiEEENS1_10collective13CollectiveMmaINS1_35MainloopSm100TmaUmmaWarpSpecializedILi10ELi2ELi4ENS5_IJNS4_1CILi1EEESB_SB_EEEEENS5_IJNSA_ILi64EEENSA_ILi256EEESE_EEEaNS5_IJlSB_lEEEaSH_NS4_8TiledMMAINS4_8MMA_AtomIJNS4_15SM100_MMA_S8_SSIaaiLi64ELi256ELNS4_4UMMA5MajorE0ELSM_0ELNSL_8SaturateE0EEEEEENS4_6LayoutISC_NS5_IJNSA_ILi0EEESR_SR_EEEEENS5_IJNS4_10UnderscoreESU_SU_EEEEENS4_13SM90_TMA_LOADENS4_14ComposedLayoutINS4_7SwizzleILi2ELi4ELi3EEENS4_18smem_ptr_flag_bitsILi8EEENSQ_INS5_IJNSA_ILi8EEESE_EEENS5_IJSE_SB_EEEEEEEvNS4_8identityESX_S17_vS18_EENS_8epilogue10collective18CollectiveEpilogueINS1A_23Sm100TmaWarpSpecializedILi4ELi2ELi32ELb0ELb0EEEJSG_NS5_IJNSQ_ISE_SB_EES1F_EEEaSH_aSH_NS1A_6fusion15FusionCallbacksIS1E_NS1H_17LinearCombinationIaiaiLNS_15FloatRoundStyleE2EEESG_S1G_JEEENS4_5SM1004TMEM4LOAD26SM100_TMEM_LOAD_16dp32b32xESX_S17_NS4_39AutoVectorizingCopyWithAssumedAlignmentILi128EEENS4_14SM90_TMA_STOREES17_S1S_S1S_EEEvvEEEEvNT_6ParamsE,"aw",@nobits
	.sectionflags	@""
	.align	16
	.zero		1024


//--------------------- .nv.shared.reserved.0     --------------------------
	.section	.nv.shared.reserved.0,"aw",@nobits
	.weak		__nv_reservedSMEM_offset_0_alias
	.size		__nv_reservedSMEM_offset_0_alias, 0, 64
	.other		__nv_reservedSMEM_offset_0_alias,@"STO_CUDA_RESERVED_SHARED STV_DEFAULT"
__nv_reservedSMEM_offset_0_alias:
	.zero		0
.nv.shared.reserved.0:
	.zero		64
	.weak		__nv_reservedSMEM_tcgen05_partition
	.type		__nv_reservedSMEM_tcgen05_partition,@object
	.size		__nv_reservedSMEM_tcgen05_partition,(.L_0 - __nv_reservedSMEM_tcgen05_partition)
__nv_reservedSMEM_tcgen05_partition:
	.zero		32
.L_0:


//--------------------- .nv.global                --------------------------
	.section	.nv.global,"aw",@nobits
.nv.global:
	.type		_ZN40_INTERNAL_7cb00261_4_k_cu_35f062d8_301594cute1_E,@object
	.size		_ZN40_INTERNAL_7cb00261_4_k_cu_35f062d8_301594cute1_E,(_ZN40_INTERNAL_7cb00261_4_k_cu_35f062d8_301594cuda3std3__45__cpo6cbeginE - _ZN40_INTERNAL_7cb00261_4_k_cu_35f062d8_301594cute1_E)
_ZN40_INTERNAL_7cb00261_4_k_cu_35f062d8_301594cute1_E:
	.zero		1
	.type		_ZN40_INTERNAL_7cb00261_4_k_cu_35f062d8_301594cuda3std3__45__cpo6cbeginE,@object
	.size		_ZN40_INTERNAL_7cb00261_4_k_cu_35f062d8_301594cuda3std3__45__cpo6cbeginE,(_ZN40_INTERNAL_7cb00261_4_k_cu_35f062d8_301594cuda3std3__48in_placeE - _ZN40_INTERNAL_7cb00261_4_k_cu_35f062d8_301594cuda3std3__45__cpo6cbeginE)
_ZN40_INTERNAL_7cb00261_4_k_cu_35f062d8_301594cuda3std3__45__cpo6cbeginE:
	.zero		1
	.type		_ZN40_INTERNAL_7cb00261_4_k_cu_35f062d8_301594cuda3std3__48in_placeE,@object
	.size		_ZN40_INTERNAL_7cb00261_4_k_cu_35f062d8_301594cuda3std3__48in_placeE,(_ZN40_INTERNAL_7cb00261_4_k_cu_35f062d8_301594cuda3std6ranges3__45__cpo9iter_moveE - _ZN40_INTERNAL_7cb00261_4_k_cu_35f062d8_301594cuda3std3__48in_placeE)
_ZN40_INTERNAL_7cb00261_4_k_cu_35f062d8_301594cuda3std3__48in_placeE:
	.zero		1
	.type		_ZN40_INTERNAL_7cb00261_4_k_cu_35f062d8_301594cuda3std6ranges3__45__cpo9iter_moveE,@object
	.size		_ZN40_INTERNAL_7cb00261_4_k_cu_35f062d8_301594cuda3std6ranges3__45__cpo9iter_moveE,(_ZN40_INTERNAL_7cb00261_4_k_cu_35f062d8_301594cuda3std3__45__cpo5beginE - _ZN40_INTERNAL_7cb00261_4_k_cu_35f062d8_301594cuda3std6ranges3__45__cpo9iter_moveE)
_ZN40_INTERNAL_7cb00261_4_k_cu_35f062d8_301594cuda3std6ranges3__45__cpo9iter_moveE:
	.zero		1
	.type		_ZN40_INTERNAL_7cb00261_4_k_cu_35f062d8_301594cuda3std3__45__cpo5beginE,@object
	.size		_ZN40_INTERNAL_7cb00261_4_k_cu_35f062d8_301594cuda3std3__45__cpo5beginE,(_ZN40_INTERNAL_7cb00261_4_k_cu_35f062d8_301594cuda3std3__442_GLOBAL__N__7cb00261_4_k_cu_35f062d8_301596ignoreE - _ZN40_INTERNAL_7cb00261_4_k_cu_35f062d8_301594cuda3std3__45__cpo5beginE)
_ZN40_INTERNAL_7cb00261_4_k_cu_35f062d8_301594cuda3std3__45__cpo5beginE:
	.zero		1
	.type		_ZN40_INTERNAL_7cb00261_4_k_cu_35f062d8_301594cuda3std3__442_GLOBAL__N__7cb00261_4_k_cu_35f062d8_301596ignoreE,@object
	.size		_ZN40_INTERNAL_7cb00261_4_k_cu_35f062d8_301594cuda3std3__442_GLOBAL__N__7cb00261_4_k_cu_35f062d8_301596ignoreE,(_ZN40_INTERNAL_7cb00261_4_k_cu_35f062d8_301594cute7productE - _ZN40_INTERNAL_7cb00261_4_k_cu_35f062d8_301594cuda3std3__442_GLOBAL__N__7cb00261_4_k_cu_35f062d8_301596ignoreE)
_ZN40_INTERNAL_7cb00261_4_k_cu_35f062d8_301594cuda3std3__442_GLOBAL__N__7cb00261_4_k_cu_35f062d8_301596ignoreE:
	.zero		1
	.type		_ZN40_INTERNAL_7cb00261_4_k_cu_35f062d8_301594cute7productE,@object
	.size		_ZN40_INTERNAL_7cb00261_4_k_cu_35f062d8_301594cute7productE,(_ZN40_INTERNAL_7cb00261_4_k_cu_35f062d8_301594cuda3std3__45__cpo3endE - _ZN40_INTERNAL_7cb00261_4_k_cu_35f062d8_301594cute7productE)
_ZN40_INTERNAL_7cb00261_4_k_cu_35f062d8_301594cute7productE:
	.zero		1
	.type		_ZN40_INTERNAL_7cb00261_4_k_cu_35f062d8_301594cuda3std3__45__cpo3endE,@object
	.size		_ZN40_INTERNAL_7cb00261_4_k_cu_35f062d8_301594cuda3std3__45__cpo3endE,(_ZN40_INTERNAL_7cb00261_4_k_cu_35f062d8_301594cuda3std3__419piecewise_constructE - _ZN40_INTERNAL_7cb00261_4_k_cu_35f062d8_301594cuda3std3__45__cpo3endE)
_ZN40_INTERNAL_7cb00261_4_k_cu_35f062d8_301594cuda3std3__45__cpo3endE:
	.zero		1
	.type		_ZN40_INTERNAL_7cb00261_4_k_cu_35f062d8_301594cuda3std3__419piecewise_constructE,@object
	.size		_ZN40_INTERNAL_7cb00261_4_k_cu_35f062d8_301594cuda3std3__419piecewise_constructE,(_ZN40_INTERNAL_7cb00261_4_k_cu_35f062d8_301594cuda3std3__45__cpo4cendE - _ZN40_INTERNAL_7cb00261_4_k_cu_35f062d8_301594cuda3std3__419piecewise_constructE)
_ZN40_INTERNAL_7cb00261_4_k_cu_35f062d8_301594cuda3std3__419piecewise_constructE:
	.zero		1
	.type		_ZN40_INTERNAL_7cb00261_4_k_cu_35f062d8_301594cuda3std3__45__cpo4cendE,@object
	.size		_ZN40_INTERNAL_7cb00261_4_k_cu_35f062d8_301594cuda3std3__45__cpo4cendE,(_ZN40_INTERNAL_7cb00261_4_k_cu_35f062d8_301594cuda3std6ranges3__45__cpo4swapE - _ZN40_INTERNAL_7cb00261_4_k_cu_35f062d8_301594cuda3std3__45__cpo4cendE)
_ZN40_INTERNAL_7cb00261_4_k_cu_35f062d8_301594cuda3std3__45__cpo4cendE:
	.zero		1
	.type		_ZN40_INTERNAL_7cb00261_4_k_cu_35f062d8_301594cuda3std6ranges3__45__cpo4swapE,@object
	.size		_ZN40_INTERNAL_7cb00261_4_k_cu_35f062d8_301594cuda3std6ranges3__45__cpo4swapE,(.L_11 - _ZN40_INTERNAL_7cb00261_4_k_cu_35f062d8_301594cuda3std6ranges3__45__cpo4swapE)
_ZN40_INTERNAL_7cb00261_4_k_cu_35f062d8_301594cuda3std6ranges3__45__cpo4swapE:
	.zero		1
.L_11:


//--------------------- .nv.constant0._ZN7cutlass13device_kernelINS_4gemm6kernel13GemmUniversalIN4cute5tupleIJiiiiEEENS1_10collective13CollectiveMmaINS1_35MainloopSm100TmaUmmaWarpSpecializedILi10ELi2ELi4ENS5_IJNS4_1CILi1EEESB_SB_EEEEENS5_IJNSA_ILi64EEENSA_ILi256EEESE_EEEaNS5_IJlSB_lEEEaSH_NS4_8TiledMMAINS4_8MMA_AtomIJNS4_15SM100_MMA_S8_SSIaaiLi64ELi256ELNS4_4UMMA5MajorE0ELSM_0ELNSL_8SaturateE0EEEEEENS4_6LayoutISC_NS5_IJNSA_ILi0EEESR_SR_EEEEENS5_IJNS4_10UnderscoreESU_SU_EEEEENS4_13SM90_TMA_LOADENS4_14ComposedLayoutINS4_7SwizzleILi2ELi4ELi3EEENS4_18smem_ptr_flag_bitsILi8EEENSQ_INS5_IJNSA_ILi8EEESE_EEENS5_IJSE_SB_EEEEEEEvNS4_8identityESX_S17_vS18_EENS_8epilogue10collective18CollectiveEpilogueINS1A_23Sm100TmaWarpSpecializedILi4ELi2ELi32ELb0ELb0EEEJSG_NS5_IJNSQ_ISE_SB_EES1F_EEEaSH_aSH_NS1A_6fusion15FusionCallbacksIS1E_NS1H_17LinearCombinationIaiaiLNS_15FloatRoundStyleE2EEESG_S1G_JEEENS4_5SM1004TMEM4LOAD26SM100_TMEM_LOAD_16dp32b32xESX_S17_NS4_39AutoVectorizingCopyWithAssumedAlignmentILi128EEENS4_14SM90_TMA_STOREES17_S1S_S1S_EEEvvEEEEvNT_6ParamsE --------------------------
	.section	.nv.constant0._ZN7cutlass13device_kernelINS_4gemm6kernel13GemmUniversalIN4cute5tupleIJiiiiEEENS1_10collective13CollectiveMmaINS1_35MainloopSm100TmaUmmaWarpSpecializedILi10ELi2ELi4ENS5_IJNS4_1CILi1EEESB_SB_EEEEENS5_IJNSA_ILi64EEENSA_ILi256EEESE_EEEaNS5_IJlSB_lEEEaSH_NS4_8TiledMMAINS4_8MMA_AtomIJNS4_15SM100_MMA_S8_SSIaaiLi64ELi256ELNS4_4UMMA5MajorE0ELSM_0ELNSL_8SaturateE0EEEEEENS4_6LayoutISC_NS5_IJNSA_ILi0EEESR_SR_EEEEENS5_IJNS4_10UnderscoreESU_SU_EEEEENS4_13SM90_TMA_LOADENS4_14ComposedLayoutINS4_7SwizzleILi2ELi4ELi3EEENS4_18smem_ptr_flag_bitsILi8EEENSQ_INS5_IJNSA_ILi8EEESE_EEENS5_IJSE_SB_EEEEEEEvNS4_8identityESX_S17_vS18_EENS_8epilogue10collective18CollectiveEpilogueINS1A_23Sm100TmaWarpSpecializedILi4ELi2ELi32ELb0ELb0EEEJSG_NS5_IJNSQ_ISE_SB_EES1F_EEEaSH_aSH_NS1A_6fusion15FusionCallbacksIS1E_NS1H_17LinearCombinationIaiaiLNS_15FloatRoundStyleE2EEESG_S1G_JEEENS4_5SM1004TMEM4LOAD26SM100_TMEM_LOAD_16dp32b32xESX_S17_NS4_39AutoVectorizingCopyWithAssumedAlignmentILi128EEENS4_14SM90_TMA_STOREES17_S1S_S1S_EEEvvEEEEvNT_6ParamsE,"a",@progbits
	.sectionflags	@""
	.align	4
.nv.constant0._ZN7cutlass13device_kernelINS_4gemm6kernel13GemmUniversalIN4cute5tupleIJiiiiEEENS1_10collective13CollectiveMmaINS1_35MainloopSm100TmaUmmaWarpSpecializedILi10ELi2ELi4ENS5_IJNS4_1CILi1EEESB_SB_EEEEENS5_IJNSA_ILi64EEENSA_ILi256EEESE_EEEaNS5_IJlSB_lEEEaSH_NS4_8TiledMMAINS4_8MMA_AtomIJNS4_15SM100_MMA_S8_SSIaaiLi64ELi256ELNS4_4UMMA5MajorE0ELSM_0ELNSL_8SaturateE0EEEEEENS4_6LayoutISC_NS5_IJNSA_ILi0EEESR_SR_EEEEENS5_IJNS4_10UnderscoreESU_SU_EEEEENS4_13SM90_TMA_LOADENS4_14ComposedLayoutINS4_7SwizzleILi2ELi4ELi3EEENS4_18smem_ptr_flag_bitsILi8EEENSQ_INS5_IJNSA_ILi8EEESE_EEENS5_IJSE_SB_EEEEEEEvNS4_8identityESX_S17_vS18_EENS_8epilogue10collective18CollectiveEpilogueINS1A_23Sm100TmaWarpSpecializedILi4ELi2ELi32ELb0ELb0EEEJSG_NS5_IJNSQ_ISE_SB_EES1F_EEEaSH_aSH_NS1A_6fusion15FusionCallbacksIS1E_NS1H_17LinearCombinationIaiaiLNS_15FloatRoundStyleE2EEESG_S1G_JEEENS4_5SM1004TMEM4LOAD26SM100_TMEM_LOAD_16dp32b32xESX_S17_NS4_39AutoVectorizingCopyWithAssumedAlignmentILi128EEENS4_14SM90_TMA_STOREES17_S1S_S1S_EEEvvEEEEvNT_6ParamsE:
	.zero		2944


//--------------------- SYMBOLS --------------------------

	.type		.nv.reservedSmem.offset0,@object
	.size		.nv.reservedSmem.offset0,0x4
	.type		.nv.reservedSmem.cap,@object
	.size		.nv.reservedSmem.cap,0x4
	.type		__assertfail,@function
